// auto-generated by cutlass_sweep.gemm — config: {"arch": "sm_90", "cluster_m": 1, "cluster_n": 1, "dtype": "bf16", "dtype_b": "bf16", "layout": "nt", "stages": 4, "tile_k": 64, "tile_m": 256, "tile_n": 128}
#include "cutlass/cutlass.h"
#include "cutlass/gemm/collective/collective_builder.hpp"
#include "cutlass/gemm/device/gemm_universal_adapter.h"
#include "cutlass/gemm/kernel/gemm_universal.hpp"
#include "cutlass/epilogue/collective/collective_builder.hpp"

using ElemA = cutlass::bfloat16_t;
using ElemB = cutlass::bfloat16_t;
using ElemCD = cutlass::bfloat16_t;
using Acc  = float;
using TileShape    = cute::Shape<cute::_256, cute::_128, cute::_64>;
using ClusterShape = cute::Shape<cute::_1, cute::_1, cute::_1>;

using CollectiveEpilogue = typename cutlass::epilogue::collective::CollectiveBuilder<
    cutlass::arch::Sm90, cutlass::arch::OpClassTensorOp,
    TileShape, ClusterShape,
    cutlass::epilogue::collective::EpilogueTileAuto,
    Acc, Acc,
    ElemCD, cutlass::layout::RowMajor, 128 / cutlass::sizeof_bits<ElemCD>::value,
    ElemCD, cutlass::layout::RowMajor, 128 / cutlass::sizeof_bits<ElemCD>::value,
    cutlass::epilogue::collective::EpilogueScheduleAuto
  >::CollectiveOp;

using CollectiveMainloop = typename cutlass::gemm::collective::CollectiveBuilder<
    cutlass::arch::Sm90, cutlass::arch::OpClassTensorOp,
    ElemA, cutlass::layout::RowMajor, 128 / cutlass::sizeof_bits<ElemA>::value,
    ElemB, cutlass::layout::ColumnMajor, 128 / cutlass::sizeof_bits<ElemB>::value,
    Acc,
    TileShape, ClusterShape,
    cutlass::gemm::collective::StageCount<4>,
    cutlass::gemm::collective::KernelScheduleAuto
  >::CollectiveOp;

using GemmKernel = cutlass::gemm::kernel::GemmUniversal<
    cute::Shape<int,int,int,int>,
    CollectiveMainloop,
    CollectiveEpilogue
>;
using Gemm = cutlass::gemm::device::GemmUniversalAdapter<GemmKernel>;

// Force the device kernel symbol into the cubin without needing a host main.
auto* _anchor = &cutlass::device_kernel<GemmKernel>;


// ===== COMPILED SASS (sm_90a) =====

	.target	sm_90a

	.elftype	@"ET_EXEC"


//--------------------- .note.nv.tkinfo           --------------------------
	.section	.note.nv.tkinfo,"",@"SHT_NOTE"
	.sectionflags	@"SHF_NOTE_NV_TKINFO"
	.tkinfo
        /*0018*/ 	.word	0x00000002
        /*0030*/ 	.string	""
        /*0030*/ 	.string	"ptxas"
        /*0030*/ 	.string	"Cuda compilation tools, release 13.0, V13.0.88"
        /*0030*/ 	.string	"Build cuda_13.0.r13.0/compiler.36424714_0"
        /*0030*/ 	.string	"-arch sm_90a -m 64 "



//--------------------- .note.nv.cuinfo           --------------------------
	.section	.note.nv.cuinfo,"",@"SHT_NOTE"
	.sectionflags	@"SHF_NOTE_NV_CUINFO"
        /*0018*/ 	.short	0x0002
        /*001a*/ 	.short	0x005a
        /*001c*/ 	.short	0x0082
	.zero		2


//--------------------- .nv.info                  --------------------------
	.section	.nv.info,"",@"SHT_CUDA_INFO"
	.align	4


	//----- nvinfo : EIATTR_REGCOUNT
	.align		4
        /*0000*/ 	.byte	0x04, 0x2f
        /*0002*/ 	.short	(.L_15 - .L_14)
	.align		4
.L_14:
        /*0004*/ 	.word	index@(_ZN7cutlass13device_kernelINS_4gemm6kernel13GemmUniversalIN4cute5tupleIJiiiiEEENS1_10collective13CollectiveMmaINS1_34MainloopSm90TmaGmmaWarpSpecializedILi4ENS5_IJNS4_1CILi1EEESB_SB_EEENS1_35KernelTmaWarpSpecializedCooperativeEEENS5_IJNSA_ILi256EEENSA_ILi128EEENSA_ILi64EEEEEENS_10bfloat16_tENS5_IJlSB_lEEESJ_SK_NS4_8TiledMMAINS4_8MMA_AtomIJNS4_4SM904GMMA28MMA_64x128x16_F32BF16BF16_SSILNSO_5MajorE0ELSQ_0ELNSO_7ScaleInE1ELSR_1EEEEEENS4_6LayoutINS5_IJNSA_ILi2EEESB_SB_EEENS5_IJSB_NSA_ILi0EEESX_EEEEENS5_IJNS4_10UnderscoreES10_S10_EEEEENS4_13SM90_TMA_LOADENS4_14ComposedLayoutINS4_7SwizzleILi3ELi4ELi3EEENS4_18smem_ptr_flag_bitsILi16EEENSU_INS5_IJNSA_ILi8EEESH_EEENS5_IJSH_SB_EEEEEEEvNS4_8identityES13_S1D_vS1E_EENS_8epilogue10collective6detail29Sm90TmaWarpSpecializedAdapterINS1H_15DefaultEpilogueISJ_SK_SK_NS1G_6thread17LinearCombinationISJ_Li1EffLNS1L_9ScaleType4KindE0ELNS_15FloatRoundStyleE2ESJ_EENS1_15EpilogueDefaultEEEEEvvEEEEvNT_6ParamsE)
        /*0008*/ 	.word	0x000000a8


	//----- nvinfo : EIATTR_FRAME_SIZE
	.align		4
.L_15:
        /*000c*/ 	.byte	0x04, 0x11
        /*000e*/ 	.short	(.L_17 - .L_16)
	.align		4
.L_16:
        /*0010*/ 	.word	index@(_ZN7cutlass13device_kernelINS_4gemm6kernel13GemmUniversalIN4cute5tupleIJiiiiEEENS1_10collective13CollectiveMmaINS1_34MainloopSm90TmaGmmaWarpSpecializedILi4ENS5_IJNS4_1CILi1EEESB_SB_EEENS1_35KernelTmaWarpSpecializedCooperativeEEENS5_IJNSA_ILi256EEENSA_ILi128EEENSA_ILi64EEEEEENS_10bfloat16_tENS5_IJlSB_lEEESJ_SK_NS4_8TiledMMAINS4_8MMA_AtomIJNS4_4SM904GMMA28MMA_64x128x16_F32BF16BF16_SSILNSO_5MajorE0ELSQ_0ELNSO_7ScaleInE1ELSR_1EEEEEENS4_6LayoutINS5_IJNSA_ILi2EEESB_SB_EEENS5_IJSB_NSA_ILi0EEESX_EEEEENS5_IJNS4_10UnderscoreES10_S10_EEEEENS4_13SM90_TMA_LOADENS4_14ComposedLayoutINS4_7SwizzleILi3ELi4ELi3EEENS4_18smem_ptr_flag_bitsILi16EEENSU_INS5_IJNSA_ILi8EEESH_EEENS5_IJSH_SB_EEEEEEEvNS4_8identityES13_S1D_vS1E_EENS_8epilogue10collective6detail29Sm90TmaWarpSpecializedAdapterINS1H_15DefaultEpilogueISJ_SK_SK_NS1G_6thread17LinearCombinationISJ_Li1EffLNS1L_9ScaleType4KindE0ELNS_15FloatRoundStyleE2ESJ_EENS1_15EpilogueDefaultEEEEEvvEEEEvNT_6ParamsE)
        /*0014*/ 	.word	0x00000000


	//----- nvinfo : EIATTR_MIN_STACK_SIZE
	.align		4
.L_17:
        /*0018*/ 	.byte	0x04, 0x12
        /*001a*/ 	.short	(.L_19 - .L_18)
	.align		4
.L_18:
        /*001c*/ 	.word	index@(_ZN7cutlass13device_kernelINS_4gemm6kernel13GemmUniversalIN4cute5tupleIJiiiiEEENS1_10collective13CollectiveMmaINS1_34MainloopSm90TmaGmmaWarpSpecializedILi4ENS5_IJNS4_1CILi1EEESB_SB_EEENS1_35KernelTmaWarpSpecializedCooperativeEEENS5_IJNSA_ILi256EEENSA_ILi128EEENSA_ILi64EEEEEENS_10bfloat16_tENS5_IJlSB_lEEESJ_SK_NS4_8TiledMMAINS4_8MMA_AtomIJNS4_4SM904GMMA28MMA_64x128x16_F32BF16BF16_SSILNSO_5MajorE0ELSQ_0ELNSO_7ScaleInE1ELSR_1EEEEEENS4_6LayoutINS5_IJNSA_ILi2EEESB_SB_EEENS5_IJSB_NSA_ILi0EEESX_EEEEENS5_IJNS4_10UnderscoreES10_S10_EEEEENS4_13SM90_TMA_LOADENS4_14ComposedLayoutINS4_7SwizzleILi3ELi4ELi3EEENS4_18smem_ptr_flag_bitsILi16EEENSU_INS5_IJNSA_ILi8EEESH_EEENS5_IJSH_SB_EEEEEEEvNS4_8identityES13_S1D_vS1E_EENS_8epilogue10collective6detail29Sm90TmaWarpSpecializedAdapterINS1H_15DefaultEpilogueISJ_SK_SK_NS1G_6thread17LinearCombinationISJ_Li1EffLNS1L_9ScaleType4KindE0ELNS_15FloatRoundStyleE2ESJ_EENS1_15EpilogueDefaultEEEEEvvEEEEvNT_6ParamsE)
        /*0020*/ 	.word	0x00000000
.L_19:


//--------------------- .nv.compat                --------------------------
	.section	.nv.compat,"",@"SHT_CUDA_COMPAT_INFO"
	.align	4
        /*0000*/ 	.byte	0x02, 0x09, 0x01, 0x00, 0x02, 0x02, 0x04, 0x00, 0x02, 0x05, 0x05, 0x00, 0x03, 0x07, 0x01, 0x01
        /*0010*/ 	.byte	0x02, 0x03, 0x01, 0x00, 0x02, 0x06, 0x01, 0x00, 0x04, 0x0b, 0x08, 0x00, 0x00, 0x00, 0x00, 0x00
        /*0020*/ 	.byte	0x00, 0x00, 0x00, 0x00


//--------------------- .nv.info._ZN7cutlass13device_kernelINS_4gemm6kernel13GemmUniversalIN4cute5tupleIJiiiiEEENS1_10collective13CollectiveMmaINS1_34MainloopSm90TmaGmmaWarpSpecializedILi4ENS5_IJNS4_1CILi1EEESB_SB_EEENS1_35KernelTmaWarpSpecializedCooperativeEEENS5_IJNSA_ILi256EEENSA_ILi128EEENSA_ILi64EEEEEENS_10bfloat16_tENS5_IJlSB_lEEESJ_SK_NS4_8TiledMMAINS4_8MMA_AtomIJNS4_4SM904GMMA28MMA_64x128x16_F32BF16BF16_SSILNSO_5MajorE0ELSQ_0ELNSO_7ScaleInE1ELSR_1EEEEEENS4_6LayoutINS5_IJNSA_ILi2EEESB_SB_EEENS5_IJSB_NSA_ILi0EEESX_EEEEENS5_IJNS4_10UnderscoreES10_S10_EEEEENS4_13SM90_TMA_LOADENS4_14ComposedLayoutINS4_7SwizzleILi3ELi4ELi3EEENS4_18smem_ptr_flag_bitsILi16EEENSU_INS5_IJNSA_ILi8EEESH_EEENS5_IJSH_SB_EEEEEEEvNS4_8identityES13_S1D_vS1E_EENS_8epilogue10collective6detail29Sm90TmaWarpSpecializedAdapterINS1H_15DefaultEpilogueISJ_SK_SK_NS1G_6thread17LinearCombinationISJ_Li1EffLNS1L_9ScaleType4KindE0ELNS_15FloatRoundStyleE2ESJ_EENS1_15EpilogueDefaultEEEEEvvEEEEvNT_6ParamsE --------------------------
	.section	.nv.info._ZN7cutlass13device_kernelINS_4gemm6kernel13GemmUniversalIN4cute5tupleIJiiiiEEENS1_10collective13CollectiveMmaINS1_34MainloopSm90TmaGmmaWarpSpecializedILi4ENS5_IJNS4_1CILi1EEESB_SB_EEENS1_35KernelTmaWarpSpecializedCooperativeEEENS5_IJNSA_ILi256EEENSA_ILi128EEENSA_ILi64EEEEEENS_10bfloat16_tENS5_IJlSB_lEEESJ_SK_NS4_8TiledMMAINS4_8MMA_AtomIJNS4_4SM904GMMA28MMA_64x128x16_F32BF16BF16_SSILNSO_5MajorE0ELSQ_0ELNSO_7ScaleInE1ELSR_1EEEEEENS4_6LayoutINS5_IJNSA_ILi2EEESB_SB_EEENS5_IJSB_NSA_ILi0EEESX_EEEEENS5_IJNS4_10UnderscoreES10_S10_EEEEENS4_13SM90_TMA_LOADENS4_14ComposedLayoutINS4_7SwizzleILi3ELi4ELi3EEENS4_18smem_ptr_flag_bitsILi16EEENSU_INS5_IJNSA_ILi8EEESH_EEENS5_IJSH_SB_EEEEEEEvNS4_8identityES13_S1D_vS1E_EENS_8epilogue10collective6detail29Sm90TmaWarpSpecializedAdapterINS1H_15DefaultEpilogueISJ_SK_SK_NS1G_6thread17LinearCombinationISJ_Li1EffLNS1L_9ScaleType4KindE0ELNS_15FloatRoundStyleE2ESJ_EENS1_15EpilogueDefaultEEEEEvvEEEEvNT_6ParamsE,"",@"SHT_CUDA_INFO"
	.sectionflags	@""
	.align	4


	//----- nvinfo : EIATTR_CUDA_API_VERSION
	.align		4
        /*0000*/ 	.byte	0x04, 0x37
        /*0002*/ 	.short	(.L_21 - .L_20)
.L_20:
        /*0004*/ 	.word	0x00000082


	//----- nvinfo : EIATTR_KPARAM_INFO
	.align		4
.L_21:
        /*0008*/ 	.byte	0x04, 0x17
        /*000a*/ 	.short	(.L_23 - .L_22)
.L_22:
        /*000c*/ 	.word	0x00000000
        /*0010*/ 	.short	0x0000
        /*0012*/ 	.short	0x0070
        /*0014*/ 	.byte	0x00, 0xf0, 0x01, 0x10


	//----- nvinfo : EIATTR_SPARSE_MMA_MASK
	.align		4
.L_23:
        /*0018*/ 	.byte	0x03, 0x50
        /*001a*/ 	.short	0x0000


	//----- nvinfo : EIATTR_MAXREG_COUNT
	.align		4
        /*001c*/ 	.byte	0x03, 0x1b
        /*001e*/ 	.short	0x00a8


	//----- nvinfo : EIATTR_NUM_BARRIERS
	.align		4
        /*0020*/ 	.byte	0x02, 0x4c
        /*0022*/ 	.byte	0x01
	.zero		1


	//----- nvinfo : EIATTR_EXTERNS
	.align		4
        /*0024*/ 	.byte	0x04, 0x0f
        /*0026*/ 	.short	(.L_25 - .L_24)


	//   ....[0]....
	.align		4
.L_24:
        /*0028*/ 	.word	index@(__assertfail)


	//----- nvinfo : EIATTR_MERCURY_ISA_VERSION
	.align		4
.L_25:
        /*002c*/ 	.byte	0x03, 0x5f
        /*002e*/ 	.short	0x0101


	//----- nvinfo : EIATTR_INT_WARP_WIDE_INSTR_OFFSETS
	.align		4
        /*0030*/ 	.byte	0x04, 0x31
        /*0032*/ 	.short	(.L_27 - .L_26)


	//   ....[0]....
.L_26:
        /*0034*/ 	.word	0x000003b0


	//   ....[1]....
        /*0038*/ 	.word	0x000003e0


	//   ....[2]....
        /*003c*/ 	.word	0x000004c0


	//----- nvinfo : EIATTR_COOP_GROUP_MASK_REGIDS
	.align		4
.L_27:
        /*0040*/ 	.byte	0x04, 0x29
        /*0042*/ 	.short	(.L_29 - .L_28)


	//   ....[0]....
.L_28:
        /*0044*/ 	.word	0xffffffff


	//   ....[1]....
        /*0048*/ 	.word	0xffffffff


	//   ....[2]....
        /*004c*/ 	.word	0xffffffff


	//   ....[3]....
        /*0050*/ 	.word	0xffffffff


	//   ....[4]....
        /*0054*/ 	.word	0xffffffff


	//----- nvinfo : EIATTR_COOP_GROUP_INSTR_OFFSETS
	.align		4
.L_29:
        /*0058*/ 	.byte	0x04, 0x28
        /*005a*/ 	.short	(.L_31 - .L_30)


	//   ....[0]....
.L_30:
        /*005c*/ 	.word	0x00000060


	//   ....[1]....
        /*0060*/ 	.word	0x00000070


	//   ....[2]....
        /*0064*/ 	.word	0x00000130


	//   ....[3]....
        /*0068*/ 	.word	0x000002c0


	//   ....[4]....
        /*006c*/ 	.word	0x00000f70


	//----- nvinfo : EIATTR_REG_RECONFIG
	.align		4
.L_31:
        /*0070*/ 	.byte	0x01, 0x54
	.zero		2


	//----- nvinfo : EIATTR_SYSCALL_OFFSETS
	.align		4
        /*0074*/ 	.byte	0x04, 0x46
        /*0076*/ 	.short	(.L_33 - .L_32)


	//   ....[0]....
.L_32:
        /*0078*/ 	.word	0x00001130


	//----- nvinfo : EIATTR_MBARRIER_INSTR_OFFSETS
	.align		4
.L_33:
        /*007c*/ 	.byte	0x04, 0x39
        /*007e*/ 	.short	(.L_35 - .L_34)


	//   ....[0]....
.L_34:
        /*0080*/ 	.word	0x00000230
        /*0084*/ 	.word	0x000000ff
        /*0088*/ 	.word	0x00000000
        /*008c*/ 	.short	0x0100
        /*008e*/ 	.byte	0x08
	.zero		1


	//   ....[1]....
        /*0090*/ 	.word	0x00000240
        /*0094*/ 	.word	0x000000ff
        /*0098*/ 	.word	0x00000020
        /*009c*/ 	.short	0x0100
        /*009e*/ 	.byte	0x08
	.zero		1


	//   ....[2]....
        /*00a0*/ 	.word	0x00000250
        /*00a4*/ 	.word	0x000000ff
        /*00a8*/ 	.word	0x00000008
        /*00ac*/ 	.short	0x0100
        /*00ae*/ 	.byte	0x08
	.zero		1


	//   ....[3]....
        /*00b0*/ 	.word	0x00000260
        /*00b4*/ 	.word	0x000000ff
        /*00b8*/ 	.word	0x00000028
        /*00bc*/ 	.short	0x0100
        /*00be*/ 	.byte	0x08
	.zero		1


	//   ....[4]....
        /*00c0*/ 	.word	0x00000270
        /*00c4*/ 	.word	0x000000ff
        /*00c8*/ 	.word	0x00000010
        /*00cc*/ 	.short	0x0100
        /*00ce*/ 	.byte	0x08
	.zero		1


	//   ....[5]....
        /*00d0*/ 	.word	0x00000280
        /*00d4*/ 	.word	0x000000ff
        /*00d8*/ 	.word	0x00000030
        /*00dc*/ 	.short	0x0100
        /*00de*/ 	.byte	0x08
	.zero		1


	//   ....[6]....
        /*00e0*/ 	.word	0x00000290
        /*00e4*/ 	.word	0x000000ff
        /*00e8*/ 	.word	0x00000018
        /*00ec*/ 	.short	0x0100
        /*00ee*/ 	.byte	0x08
	.zero		1


	//   ....[7]....
        /*00f0*/ 	.word	0x000002a0
        /*00f4*/ 	.word	0x000000ff
        /*00f8*/ 	.word	0x00000038
        /*00fc*/ 	.short	0x0100
        /*00fe*/ 	.byte	0x08
	.zero		1


	//   ....[8]....
        /*0100*/ 	.word	0x00000530
        /*0104*/ 	.word	0x000000ff
        /*0108*/ 	.word	0x00000050
        /*010c*/ 	.short	0x0100
        /*010e*/ 	.byte	0x06
	.zero		1


	//   ....[9]....
        /*0110*/ 	.word	0x00000590
        /*0114*/ 	.word	0x000000ff
        /*0118*/ 	.word	0x00000058
        /*011c*/ 	.short	0x0100
        /*011e*/ 	.byte	0x06
	.zero		1


	//   ....[10]....
        /*0120*/ 	.word	0x000011b0
        /*0124*/ 	.word	0x00000003
        /*0128*/ 	.word	0x00000000
        /*012c*/ 	.short	0x010a
        /*012e*/ 	.byte	0x3f
	.zero		1


	//   ....[11]....
        /*0130*/ 	.word	0x000011f0
        /*0134*/ 	.word	0x00000003
        /*0138*/ 	.word	0x00000000
        /*013c*/ 	.short	0x010a
        /*013e*/ 	.byte	0x3f
	.zero		1


	//   ....[12]....
        /*0140*/ 	.word	0x000016d0
        /*0144*/ 	.word	0x000000ff
        /*0148*/ 	.word	0x00000000
        /*014c*/ 	.short	0x010a
        /*014e*/ 	.byte	0x08
	.zero		1


	//   ....[13]....
        /*0150*/ 	.word	0x00001710
        /*0154*/ 	.word	0x000000ff
        /*0158*/ 	.word	0x00000000
        /*015c*/ 	.short	0x010a
        /*015e*/ 	.byte	0x08
	.zero		1


	//   ....[14]....
        /*0160*/ 	.word	0x00001ab0
        /*0164*/ 	.word	0x000000ff
        /*0168*/ 	.word	0x00000000
        /*016c*/ 	.short	0x0101
        /*016e*/ 	.byte	0x08
	.zero		1


	//   ....[15]....
        /*0170*/ 	.word	0x00001c90
        /*0174*/ 	.word	0x000000ff
        /*0178*/ 	.word	0x00000000
        /*017c*/ 	.short	0x0101
        /*017e*/ 	.byte	0x04
	.zero		1


	//   ....[16]....
        /*0180*/ 	.word	0x0000b550
        /*0184*/ 	.word	0x0000000c
        /*0188*/ 	.word	0x00000020
        /*018c*/ 	.short	0x010a
        /*018e*/ 	.byte	0x3f
	.zero		1


	//   ....[17]....
        /*0190*/ 	.word	0x0000b910
        /*0194*/ 	.word	0x00000005
        /*0198*/ 	.word	0x00000058
        /*019c*/ 	.short	0x0101
        /*019e*/ 	.byte	0x3f
	.zero		1


	//   ....[18]....
        /*01a0*/ 	.word	0x0000c010
        /*01a4*/ 	.word	0x00000007
        /*01a8*/ 	.word	0x00000000
        /*01ac*/ 	.short	0x010a
        /*01ae*/ 	.byte	0x3f
	.zero		1


	//   ....[19]....
        /*01b0*/ 	.word	0x0000c090
        /*01b4*/ 	.word	0x00000006
        /*01b8*/ 	.word	0x00000000
        /*01bc*/ 	.short	0x010a
        /*01be*/ 	.byte	0x3f
	.zero		1


	//   ....[20]....
        /*01c0*/ 	.word	0x0000c120
        /*01c4*/ 	.word	0x00000007
        /*01c8*/ 	.word	0x00000000
        /*01cc*/ 	.short	0x010a
        /*01ce*/ 	.byte	0x3f
	.zero		1


	//   ....[21]....
        /*01d0*/ 	.word	0x0000c1b0
        /*01d4*/ 	.word	0x00000005
        /*01d8*/ 	.word	0x00000000
        /*01dc*/ 	.short	0x010a
        /*01de*/ 	.byte	0x3f
	.zero		1


	//   ....[22]....
        /*01e0*/ 	.word	0x0000c210
        /*01e4*/ 	.word	0x00000003
        /*01e8*/ 	.word	0x00000000
        /*01ec*/ 	.short	0x010a
        /*01ee*/ 	.byte	0x3f
	.zero		1


	//   ....[23]....
        /*01f0*/ 	.word	0x0000c270
        /*01f4*/ 	.word	0x00000004
        /*01f8*/ 	.word	0x00000000
        /*01fc*/ 	.short	0x010a
        /*01fe*/ 	.byte	0x3f
	.zero		1


	//   ....[24]....
        /*0200*/ 	.word	0x0000c340
        /*0204*/ 	.word	0x0000000c
        /*0208*/ 	.word	0x00000020
        /*020c*/ 	.short	0x010a
        /*020e*/ 	.byte	0x3f
	.zero		1


	//   ....[25]....
        /*0210*/ 	.word	0x0000c410
        /*0214*/ 	.word	0x00000007
        /*0218*/ 	.word	0x00000000
        /*021c*/ 	.short	0x010a
        /*021e*/ 	.byte	0x3f
	.zero		1


	//   ....[26]....
        /*0220*/ 	.word	0x0000c460
        /*0224*/ 	.word	0x00000006
        /*0228*/ 	.word	0x00000000
        /*022c*/ 	.short	0x010a
        /*022e*/ 	.byte	0x3f
	.zero		1


	//   ....[27]....
        /*0230*/ 	.word	0x0000c4b0
        /*0234*/ 	.word	0x00000007
        /*0238*/ 	.word	0x00000000
        /*023c*/ 	.short	0x010a
        /*023e*/ 	.byte	0x3f
	.zero		1


	//----- nvinfo : EIATTR_NUM_MBARRIERS
	.align		4
.L_35:
        /*0240*/ 	.byte	0x03, 0x38
        /*0242*/ 	.short	0x000a


	//----- nvinfo : EIATTR_EXIT_INSTR_OFFSETS
	.align		4
        /*0244*/ 	.byte	0x04, 0x1c
        /*0246*/ 	.short	(.L_37 - .L_36)


	//   ....[0]....
.L_36:
        /*0248*/ 	.word	0x000005e0


	//   ....[1]....
        /*024c*/ 	.word	0x00000ea0


	//   ....[2]....
        /*0250*/ 	.word	0x0000abc0


	//   ....[3]....
        /*0254*/ 	.word	0x0000b1f0


	//   ....[4]....
        /*0258*/ 	.word	0x0000c200


	//----- nvinfo : EIATTR_MAX_THREADS
	.align		4
.L_37:
        /*025c*/ 	.byte	0x04, 0x05
        /*025e*/ 	.short	(.L_39 - .L_38)
.L_38:
        /*0260*/ 	.word	0x00000180
        /*0264*/ 	.word	0x00000001
        /*0268*/ 	.word	0x00000001


	//----- nvinfo : EIATTR_CRS_STACK_SIZE
	.align		4
.L_39:
        /*026c*/ 	.byte	0x04, 0x1e
        /*026e*/ 	.short	(.L_41 - .L_40)
.L_40:
        /*0270*/ 	.word	0x00000000


	//----- nvinfo : EIATTR_CBANK_PARAM_SIZE
	.align		4
.L_41:
        /*0274*/ 	.byte	0x03, 0x19
        /*0276*/ 	.short	0x0470


	//----- nvinfo : EIATTR_PARAM_CBANK
	.align		4
        /*0278*/ 	.byte	0x04, 0x0a
        /*027a*/ 	.short	(.L_43 - .L_42)
	.align		4
.L_42:
        /*027c*/ 	.word	index@(.nv.constant0._ZN7cutlass13device_kernelINS_4gemm6kernel13GemmUniversalIN4cute5tupleIJiiiiEEENS1_10collective13CollectiveMmaINS1_34MainloopSm90TmaGmmaWarpSpecializedILi4ENS5_IJNS4_1CILi1EEESB_SB_EEENS1_35KernelTmaWarpSpecializedCooperativeEEENS5_IJNSA_ILi256EEENSA_ILi128EEENSA_ILi64EEEEEENS_10bfloat16_tENS5_IJlSB_lEEESJ_SK_NS4_8TiledMMAINS4_8MMA_AtomIJNS4_4SM904GMMA28MMA_64x128x16_F32BF16BF16_SSILNSO_5MajorE0ELSQ_0ELNSO_7ScaleInE1ELSR_1EEEEEENS4_6LayoutINS5_IJNSA_ILi2EEESB_SB_EEENS5_IJSB_NSA_ILi0EEESX_EEEEENS5_IJNS4_10UnderscoreES10_S10_EEEEENS4_13SM90_TMA_LOADENS4_14ComposedLayoutINS4_7SwizzleILi3ELi4ELi3EEENS4_18smem_ptr_flag_bitsILi16EEENSU_INS5_IJNSA_ILi8EEESH_EEENS5_IJSH_SB_EEEEEEEvNS4_8identityES13_S1D_vS1E_EENS_8epilogue10collective6detail29Sm90TmaWarpSpecializedAdapterINS1H_15DefaultEpilogueISJ_SK_SK_NS1G_6thread17LinearCombinationISJ_Li1EffLNS1L_9ScaleType4KindE0ELNS_15FloatRoundStyleE2ESJ_EENS1_15EpilogueDefaultEEEEEvvEEEEvNT_6ParamsE)
        /*0280*/ 	.short	0x0210
        /*0282*/ 	.short	0x0470


	//----- nvinfo : EIATTR_SW_WAR
	.align		4
.L_43:
        /*0284*/ 	.byte	0x04, 0x36
        /*0286*/ 	.short	(.L_45 - .L_44)
.L_44:
        /*0288*/ 	.word	0x00000008
.L_45:


//--------------------- .nv.callgraph             --------------------------
	.section	.nv.callgraph,"",@"SHT_CUDA_CALLGRAPH"
	.align	4
	.sectionentsize	8
	.align		4
        /*0000*/ 	.word	0x00000000
	.align		4
        /*0004*/ 	.word	0xffffffff
	.align		4
        /*0008*/ 	.word	index@(_ZN7cutlass13device_kernelINS_4gemm6kernel13GemmUniversalIN4cute5tupleIJiiiiEEENS1_10collective13CollectiveMmaINS1_34MainloopSm90TmaGmmaWarpSpecializedILi4ENS5_IJNS4_1CILi1EEESB_SB_EEENS1_35KernelTmaWarpSpecializedCooperativeEEENS5_IJNSA_ILi256EEENSA_ILi128EEENSA_ILi64EEEEEENS_10bfloat16_tENS5_IJlSB_lEEESJ_SK_NS4_8TiledMMAINS4_8MMA_AtomIJNS4_4SM904GMMA28MMA_64x128x16_F32BF16BF16_SSILNSO_5MajorE0ELSQ_0ELNSO_7ScaleInE1ELSR_1EEEEEENS4_6LayoutINS5_IJNSA_ILi2EEESB_SB_EEENS5_IJSB_NSA_ILi0EEESX_EEEEENS5_IJNS4_10UnderscoreES10_S10_EEEEENS4_13SM90_TMA_LOADENS4_14ComposedLayoutINS4_7SwizzleILi3ELi4ELi3EEENS4_18smem_ptr_flag_bitsILi16EEENSU_INS5_IJNSA_ILi8EEESH_EEENS5_IJSH_SB_EEEEEEEvNS4_8identityES13_S1D_vS1E_EENS_8epilogue10collective6detail29Sm90TmaWarpSpecializedAdapterINS1H_15DefaultEpilogueISJ_SK_SK_NS1G_6thread17LinearCombinationISJ_Li1EffLNS1L_9ScaleType4KindE0ELNS_15FloatRoundStyleE2ESJ_EENS1_15EpilogueDefaultEEEEEvvEEEEvNT_6ParamsE)
	.align		4
        /*000c*/ 	.word	index@(__assertfail)
	.align		4
        /*0010*/ 	.word	0x00000000
	.align		4
        /*0014*/ 	.word	0xfffffffe
	.align		4
        /*0018*/ 	.word	0x00000000
	.align		4
        /*001c*/ 	.word	0xfffffffd
	.align		4
        /*0020*/ 	.word	0x00000000
	.align		4
        /*0024*/ 	.word	0xfffffffc


//--------------------- .nv.constant4             --------------------------
	.section	.nv.constant4,"a",@progbits
	.align	8
	.align		8
.nv.constant4:
        /*0000*/ 	.dword	__assertfail
	.align		8
        /*0008*/ 	.dword	__unnamed_1
	.align		8
        /*0010*/ 	.dword	_ZN40_INTERNAL_141b93cf_4_k_cu_c974b0bb_179174cuda3std3__45__cpo5beginE
	.align		8
        /*0018*/ 	.dword	_ZN40_INTERNAL_141b93cf_4_k_cu_c974b0bb_179174cuda3std3__45__cpo3endE
	.align		8
        /*0020*/ 	.dword	_ZN40_INTERNAL_141b93cf_4_k_cu_c974b0bb_179174cuda3std3__45__cpo6cbeginE
	.align		8
        /*0028*/ 	.dword	_ZN40_INTERNAL_141b93cf_4_k_cu_c974b0bb_179174cuda3std3__45__cpo4cendE
	.align		8
        /*0030*/ 	.dword	_ZN40_INTERNAL_141b93cf_4_k_cu_c974b0bb_179174cuda3std3__442_GLOBAL__N__141b93cf_4_k_cu_c974b0bb_179176ignoreE
	.align		8
        /*0038*/ 	.dword	_ZN40_INTERNAL_141b93cf_4_k_cu_c974b0bb_179174cuda3std3__419piecewise_constructE
	.align		8
        /*0040*/ 	.dword	_ZN40_INTERNAL_141b93cf_4_k_cu_c974b0bb_179174cuda3std3__48in_placeE
	.align		8
        /*0048*/ 	.dword	_ZN40_INTERNAL_141b93cf_4_k_cu_c974b0bb_179174cuda3std6ranges3__45__cpo4swapE
	.align		8
        /*0050*/ 	.dword	_ZN40_INTERNAL_141b93cf_4_k_cu_c974b0bb_179174cuda3std6ranges3__45__cpo9iter_moveE
	.align		8
        /*0058*/ 	.dword	_ZN40_INTERNAL_141b93cf_4_k_cu_c974b0bb_179174cute7productE
	.align		8
        /*0060*/ 	.dword	_ZN40_INTERNAL_141b93cf_4_k_cu_c974b0bb_179174cute1_E
	.align		8
        /*0068*/ 	.dword	$str$22
	.align		8
        /*0070*/ 	.dword	$str$23


//--------------------- .text._ZN7cutlass13device_kernelINS_4gemm6kernel13GemmUniversalIN4cute5tupleIJiiiiEEENS1_10collective13CollectiveMmaINS1_34MainloopSm90TmaGmmaWarpSpecializedILi4ENS5_IJNS4_1CILi1EEESB_SB_EEENS1_35KernelTmaWarpSpecializedCooperativeEEENS5_IJNSA_ILi256EEENSA_ILi128EEENSA_ILi64EEEEEENS_10bfloat16_tENS5_IJlSB_lEEESJ_SK_NS4_8TiledMMAINS4_8MMA_AtomIJNS4_4SM904GMMA28MMA_64x128x16_F32BF16BF16_SSILNSO_5MajorE0ELSQ_0ELNSO_7ScaleInE1ELSR_1EEEEEENS4_6LayoutINS5_IJNSA_ILi2EEESB_SB_EEENS5_IJSB_NSA_ILi0EEESX_EEEEENS5_IJNS4_10UnderscoreES10_S10_EEEEENS4_13SM90_TMA_LOADENS4_14ComposedLayoutINS4_7SwizzleILi3ELi4ELi3EEENS4_18smem_ptr_flag_bitsILi16EEENSU_INS5_IJNSA_ILi8EEESH_EEENS5_IJSH_SB_EEEEEEEvNS4_8identityES13_S1D_vS1E_EENS_8epilogue10collective6detail29Sm90TmaWarpSpecializedAdapterINS1H_15DefaultEpilogueISJ_SK_SK_NS1G_6thread17LinearCombinationISJ_Li1EffLNS1L_9ScaleType4KindE0ELNS_15FloatRoundStyleE2ESJ_EENS1_15EpilogueDefaultEEEEEvvEEEEvNT_6ParamsE --------------------------
	.section	.text._ZN7cutlass13device_kernelINS_4gemm6kernel13GemmUniversalIN4cute5tupleIJiiiiEEENS1_10collective13CollectiveMmaINS1_34MainloopSm90TmaGmmaWarpSpecializedILi4ENS5_IJNS4_1CILi1EEESB_SB_EEENS1_35KernelTmaWarpSpecializedCooperativeEEENS5_IJNSA_ILi256EEENSA_ILi128EEENSA_ILi64EEEEEENS_10bfloat16_tENS5_IJlSB_lEEESJ_SK_NS4_8TiledMMAINS4_8MMA_AtomIJNS4_4SM904GMMA28MMA_64x128x16_F32BF16BF16_SSILNSO_5MajorE0ELSQ_0ELNSO_7ScaleInE1ELSR_1EEEEEENS4_6LayoutINS5_IJNSA_ILi2EEESB_SB_EEENS5_IJSB_NSA_ILi0EEESX_EEEEENS5_IJNS4_10UnderscoreES10_S10_EEEEENS4_13SM90_TMA_LOADENS4_14ComposedLayoutINS4_7SwizzleILi3ELi4ELi3EEENS4_18smem_ptr_flag_bitsILi16EEENSU_INS5_IJNSA_ILi8EEESH_EEENS5_IJSH_SB_EEEEEEEvNS4_8identityES13_S1D_vS1E_EENS_8epilogue10collective6detail29Sm90TmaWarpSpecializedAdapterINS1H_15DefaultEpilogueISJ_SK_SK_NS1G_6thread17LinearCombinationISJ_Li1EffLNS1L_9ScaleType4KindE0ELNS_15FloatRoundStyleE2ESJ_EENS1_15EpilogueDefaultEEEEEvvEEEEvNT_6ParamsE,"ax",@progbits
	.align	128
.text._ZN7cutlass13device_kernelINS_4gemm6kernel13GemmUniversalIN4cute5tupleIJiiiiEEENS1_10collective13CollectiveMmaINS1_34MainloopSm90TmaGmmaWarpSpecializedILi4ENS5_IJNS4_1CILi1EEESB_SB_EEENS1_35KernelTmaWarpSpecializedCooperativeEEENS5_IJNSA_ILi256EEENSA_ILi128EEENSA_ILi64EEEEEENS_10bfloat16_tENS5_IJlSB_lEEESJ_SK_NS4_8TiledMMAINS4_8MMA_AtomIJNS4_4SM904GMMA28MMA_64x128x16_F32BF16BF16_SSILNSO_5MajorE0ELSQ_0ELNSO_7ScaleInE1ELSR_1EEEEEENS4_6LayoutINS5_IJNSA_ILi2EEESB_SB_EEENS5_IJSB_NSA_ILi0EEESX_EEEEENS5_IJNS4_10UnderscoreES10_S10_EEEEENS4_13SM90_TMA_LOADENS4_14ComposedLayoutINS4_7SwizzleILi3ELi4ELi3EEENS4_18smem_ptr_flag_bitsILi16EEENSU_INS5_IJNSA_ILi8EEESH_EEENS5_IJSH_SB_EEEEEEEvNS4_8identityES13_S1D_vS1E_EENS_8epilogue10collective6detail29Sm90TmaWarpSpecializedAdapterINS1H_15DefaultEpilogueISJ_SK_SK_NS1G_6thread17LinearCombinationISJ_Li1EffLNS1L_9ScaleType4KindE0ELNS_15FloatRoundStyleE2ESJ_EENS1_15EpilogueDefaultEEEEEvvEEEEvNT_6ParamsE:
        .type           _ZN7cutlass13device_kernelINS_4gemm6kernel13GemmUniversalIN4cute5tupleIJiiiiEEENS1_10collective13CollectiveMmaINS1_34MainloopSm90TmaGmmaWarpSpecializedILi4ENS5_IJNS4_1CILi1EEESB_SB_EEENS1_35KernelTmaWarpSpecializedCooperativeEEENS5_IJNSA_ILi256EEENSA_ILi128EEENSA_ILi64EEEEEENS_10bfloat16_tENS5_IJlSB_lEEESJ_SK_NS4_8TiledMMAINS4_8MMA_AtomIJNS4_4SM904GMMA28MMA_64x128x16_F32BF16BF16_SSILNSO_5MajorE0ELSQ_0ELNSO_7ScaleInE1ELSR_1EEEEEENS4_6LayoutINS5_IJNSA_ILi2EEESB_SB_EEENS5_IJSB_NSA_ILi0EEESX_EEEEENS5_IJNS4_10UnderscoreES10_S10_EEEEENS4_13SM90_TMA_LOADENS4_14ComposedLayoutINS4_7SwizzleILi3ELi4ELi3EEENS4_18smem_ptr_flag_bitsILi16EEENSU_INS5_IJNSA_ILi8EEESH_EEENS5_IJSH_SB_EEEEEEEvNS4_8identityES13_S1D_vS1E_EENS_8epilogue10collective6detail29Sm90TmaWarpSpecializedAdapterINS1H_15DefaultEpilogueISJ_SK_SK_NS1G_6thread17LinearCombinationISJ_Li1EffLNS1L_9ScaleType4KindE0ELNS_15FloatRoundStyleE2ESJ_EENS1_15EpilogueDefaultEEEEEvvEEEEvNT_6ParamsE,@function
        .size           _ZN7cutlass13device_kernelINS_4gemm6kernel13GemmUniversalIN4cute5tupleIJiiiiEEENS1_10collective13CollectiveMmaINS1_34MainloopSm90TmaGmmaWarpSpecializedILi4ENS5_IJNS4_1CILi1EEESB_SB_EEENS1_35KernelTmaWarpSpecializedCooperativeEEENS5_IJNSA_ILi256EEENSA_ILi128EEENSA_ILi64EEEEEENS_10bfloat16_tENS5_IJlSB_lEEESJ_SK_NS4_8TiledMMAINS4_8MMA_AtomIJNS4_4SM904GMMA28MMA_64x128x16_F32BF16BF16_SSILNSO_5MajorE0ELSQ_0ELNSO_7ScaleInE1ELSR_1EEEEEENS4_6LayoutINS5_IJNSA_ILi2EEESB_SB_EEENS5_IJSB_NSA_ILi0EEESX_EEEEENS5_IJNS4_10UnderscoreES10_S10_EEEEENS4_13SM90_TMA_LOADENS4_14ComposedLayoutINS4_7SwizzleILi3ELi4ELi3EEENS4_18smem_ptr_flag_bitsILi16EEENSU_INS5_IJNSA_ILi8EEESH_EEENS5_IJSH_SB_EEEEEEEvNS4_8identityES13_S1D_vS1E_EENS_8epilogue10collective6detail29Sm90TmaWarpSpecializedAdapterINS1H_15DefaultEpilogueISJ_SK_SK_NS1G_6thread17LinearCombinationISJ_Li1EffLNS1L_9ScaleType4KindE0ELNS_15FloatRoundStyleE2ESJ_EENS1_15EpilogueDefaultEEEEEvvEEEEvNT_6ParamsE,(.L_x_320 - _ZN7cutlass13device_kernelINS_4gemm6kernel13GemmUniversalIN4cute5tupleIJiiiiEEENS1_10collective13CollectiveMmaINS1_34MainloopSm90TmaGmmaWarpSpecializedILi4ENS5_IJNS4_1CILi1EEESB_SB_EEENS1_35KernelTmaWarpSpecializedCooperativeEEENS5_IJNSA_ILi256EEENSA_ILi128EEENSA_ILi64EEEEEENS_10bfloat16_tENS5_IJlSB_lEEESJ_SK_NS4_8TiledMMAINS4_8MMA_AtomIJNS4_4SM904GMMA28MMA_64x128x16_F32BF16BF16_SSILNSO_5MajorE0ELSQ_0ELNSO_7ScaleInE1ELSR_1EEEEEENS4_6LayoutINS5_IJNSA_ILi2EEESB_SB_EEENS5_IJSB_NSA_ILi0EEESX_EEEEENS5_IJNS4_10UnderscoreES10_S10_EEEEENS4_13SM90_TMA_LOADENS4_14ComposedLayoutINS4_7SwizzleILi3ELi4ELi3EEENS4_18smem_ptr_flag_bitsILi16EEENSU_INS5_IJNSA_ILi8EEESH_EEENS5_IJSH_SB_EEEEEEEvNS4_8identityES13_S1D_vS1E_EENS_8epilogue10collective6detail29Sm90TmaWarpSpecializedAdapterINS1H_15DefaultEpilogueISJ_SK_SK_NS1G_6thread17LinearCombinationISJ_Li1EffLNS1L_9ScaleType4KindE0ELNS_15FloatRoundStyleE2ESJ_EENS1_15EpilogueDefaultEEEEEvvEEEEvNT_6ParamsE)
        .other          _ZN7cutlass13device_kernelINS_4gemm6kernel13GemmUniversalIN4cute5tupleIJiiiiEEENS1_10collective13CollectiveMmaINS1_34MainloopSm90TmaGmmaWarpSpecializedILi4ENS5_IJNS4_1CILi1EEESB_SB_EEENS1_35KernelTmaWarpSpecializedCooperativeEEENS5_IJNSA_ILi256EEENSA_ILi128EEENSA_ILi64EEEEEENS_10bfloat16_tENS5_IJlSB_lEEESJ_SK_NS4_8TiledMMAINS4_8MMA_AtomIJNS4_4SM904GMMA28MMA_64x128x16_F32BF16BF16_SSILNSO_5MajorE0ELSQ_0ELNSO_7ScaleInE1ELSR_1EEEEEENS4_6LayoutINS5_IJNSA_ILi2EEESB_SB_EEENS5_IJSB_NSA_ILi0EEESX_EEEEENS5_IJNS4_10UnderscoreES10_S10_EEEEENS4_13SM90_TMA_LOADENS4_14ComposedLayoutINS4_7SwizzleILi3ELi4ELi3EEENS4_18smem_ptr_flag_bitsILi16EEENSU_INS5_IJNSA_ILi8EEESH_EEENS5_IJSH_SB_EEEEEEEvNS4_8identityES13_S1D_vS1E_EENS_8epilogue10collective6detail29Sm90TmaWarpSpecializedAdapterINS1H_15DefaultEpilogueISJ_SK_SK_NS1G_6thread17LinearCombinationISJ_Li1EffLNS1L_9ScaleType4KindE0ELNS_15FloatRoundStyleE2ESJ_EENS1_15EpilogueDefaultEEEEEvvEEEEvNT_6ParamsE,@"STO_CUDA_ENTRY STV_DEFAULT"
_ZN7cutlass13device_kernelINS_4gemm6kernel13GemmUniversalIN4cute5tupleIJiiiiEEENS1_10collective13CollectiveMmaINS1_34MainloopSm90TmaGmmaWarpSpecializedILi4ENS5_IJNS4_1CILi1EEESB_SB_EEENS1_35KernelTmaWarpSpecializedCooperativeEEENS5_IJNSA_ILi256EEENSA_ILi128EEENSA_ILi64EEEEEENS_10bfloat16_tENS5_IJlSB_lEEESJ_SK_NS4_8TiledMMAINS4_8MMA_AtomIJNS4_4SM904GMMA28MMA_64x128x16_F32BF16BF16_SSILNSO_5MajorE0ELSQ_0ELNSO_7ScaleInE1ELSR_1EEEEEENS4_6LayoutINS5_IJNSA_ILi2EEESB_SB_EEENS5_IJSB_NSA_ILi0EEESX_EEEEENS5_IJNS4_10UnderscoreES10_S10_EEEEENS4_13SM90_TMA_LOADENS4_14ComposedLayoutINS4_7SwizzleILi3ELi4ELi3EEENS4_18smem_ptr_flag_bitsILi16EEENSU_INS5_IJNSA_ILi8EEESH_EEENS5_IJSH_SB_EEEEEEEvNS4_8identityES13_S1D_vS1E_EENS_8epilogue10collective6detail29Sm90TmaWarpSpecializedAdapterINS1H_15DefaultEpilogueISJ_SK_SK_NS1G_6thread17LinearCombinationISJ_Li1EffLNS1L_9ScaleType4KindE0ELNS_15FloatRoundStyleE2ESJ_EENS1_15EpilogueDefaultEEEEEvvEEEEvNT_6ParamsE:
[----:B------:R-:W0:Y:S01]  /*0000*/  LDC R1, c[0x0][0x28] ;  /* 0x00000a00ff017b82 */ /* 0x000e220000000800 */
[----:B------:R-:W1:Y:S01]  /*0010*/  S2R R18, SR_TID.X ;  /* 0x0000000000127919 */ /* 0x000e620000002100 */
[----:B------:R-:W-:Y:S01]  /*0020*/  ELECT P0, URZ, PT ;  /* 0x00000000003f782f */ /* 0x000fe20003800000 */
[----:B------:R-:W-:Y:S01]  /*0030*/  BSSY B0, `(.L_x_0) ;  /* 0x000000f000007945 */ /* 0x000fe20003800000 */
[--C-:B-1----:R-:W-:Y:S02]  /*0040*/  SHF.R.U32.HI R0, RZ, 0x5, R18.reuse ;  /* 0x00000005ff007819 */ /* 0x102fe40000011612 */
[----:B------:R-:W-:-:S03]  /*0050*/  SHF.R.U32.HI R22, RZ, 0x7, R18 ;  /* 0x00000007ff167819 */ /* 0x000fc60000011612 */
[----:B------:R-:W1:Y:S04]  /*0060*/  SHFL.IDX PT, R5, R0, RZ, 0x1f ;  /* 0x00001fff00057589 */ /* 0x000e6800000e0000 */
[----:B------:R2:W3:Y:S01]  /*0070*/  SHFL.IDX PT, R8, R22, RZ, 0x1f ;  /* 0x00001fff16087589 */ /* 0x0004e200000e0000 */
[----:B-1----:R-:W-:-:S13]  /*0080*/  ISETP.NE.OR P0, PT, R5, RZ, !P0 ;  /* 0x000000ff0500720c */ /* 0x002fda0004705670 */
[----:B0-23--:R-:W-:Y:S05]  /*0090*/  @P0 BRA `(.L_x_1) ;  /* 0x0000000000200947 */ /* 0x00dfea0003800000 */
[----:B------:R-:W-:Y:S02]  /*00a0*/  ULDC.64 UR4, c[0x0][0x198] ;  /* 0x0000660000047ab9 */ /* 0x000fe40000000a00 */
[----:B------:R-:W-:Y:S02]  /*00b0*/  UIADD3 UR6, UP0, UR4, 0xf0, URZ ;  /* 0x000000f004067890 */ /* 0x000fe4000ff1e03f */
[----:B------:R-:W-:Y:S02]  /*00c0*/  UIADD3 UR4, UP1, UR4, 0x1f0, URZ ;  /* 0x000001f004047890 */ /* 0x000fe4000ff3e03f */
[----:B------:R-:W-:Y:S02]  /*00d0*/  UIADD3.X UR7, URZ, UR5, URZ, UP0, !UPT ;  /* 0x000000053f077290 */ /* 0x000fe400087fe43f */
[----:B------:R-:W-:-:S07]  /*00e0*/  UIADD3.X UR5, URZ, UR5, URZ, UP1, !UPT ;  /* 0x000000053f057290 */ /* 0x000fce0008ffe43f */
[----:B------:R0:W-:Y:S02]  /*00f0*/  UTMACCTL.PF [UR6] ;  /* 0x00000000060079b9 */ /* 0x0001e40008040000 */
[----:B------:R0:W-:Y:S02]  /*0100*/  UTMACCTL.PF [UR4] ;  /* 0x00000000040079b9 */ /* 0x0001e40008040000 */
[----:B0-----:R-:W-:Y:S01]  /*0110*/  NOP ;  /* 0x0000000000007918 */ /* 0x001fe20000000000 */
.L_x_1:
[----:B------:R-:W-:Y:S05]  /*0120*/  BSYNC B0 ;  /* 0x0000000000007941 */ /* 0x000fea0003800000 */
.L_x_0:
[----:B------:R-:W0:Y:S02]  /*0130*/  SHFL.IDX PT, R2, R0, RZ, 0x1f ;  /* 0x00001fff00027589 */ /* 0x000e2400000e0000 */
[----:B0-----:R-:W-:-:S13]  /*0140*/  ISETP.NE.AND P0, PT, R2, RZ, PT ;  /* 0x000000ff0200720c */ /* 0x001fda0003f05270 */
[----:B------:R-:W-:Y:S05]  /*0150*/  @P0 BRA `(.L_x_2) ;  /* 0x0000000000580947 */ /* 0x000fea0003800000 */
[----:B------:R-:W0:Y:S01]  /*0160*/  S2UR UR8, SR_CgaCtaId ;  /* 0x00000000000879c3 */ /* 0x000e220000008800 */
[----:B------:R-:W-:Y:S01]  /*0170*/  UMOV UR4, 0x400 ;  /* 0x0000040000047882 */ /* 0x000fe20000000000 */
[----:B------:R-:W-:Y:S01]  /*0180*/  UMOV UR5, 0x1 ;  /* 0x0000000100057882 */ /* 0x000fe20000000000 */
[----:B------:R-:W-:Y:S01]  /*0190*/  UMOV UR6, 0x100 ;  /* 0x0000010000067882 */ /* 0x000fe20000000000 */
[----:B------:R-:W-:Y:S01]  /*01a0*/  ELECT P0, URZ, PT ;  /* 0x00000000003f782f */ /* 0x000fe20003800000 */
[----:B------:R-:W-:-:S04]  /*01b0*/  UIADD3 UR6, -UR6, 0x100000, URZ ;  /* 0x0010000006067890 */ /* 0x000fc8000fffe13f */
[----:B------:R-:W-:Y:S02]  /*01c0*/  USHF.L.U32 UR7, UR6, 0xb, URZ ;  /* 0x0000000b06077899 */ /* 0x000fe4000800063f */
[----:B------:R-:W-:Y:S02]  /*01d0*/  USHF.L.U32 UR6, UR6, 0x1, URZ ;  /* 0x0000000106067899 */ /* 0x000fe4000800063f */
[----:B0-----:R-:W-:Y:S02]  /*01e0*/  ULEA UR8, UR8, UR4, 0x18 ;  /* 0x0000000408087291 */ /* 0x001fe4000f8ec03f */
[----:B------:R-:W-:-:S04]  /*01f0*/  UIADD3 UR4, -UR5, 0x100000, URZ ;  /* 0x0010000005047890 */ /* 0x000fc8000fffe13f */
[----:B------:R-:W-:Y:S02]  /*0200*/  USHF.L.U32 UR5, UR4, 0xb, URZ ;  /* 0x0000000b04057899 */ /* 0x000fe4000800063f */
[----:B------:R-:W-:Y:S01]  /*0210*/  USHF.L.U32 UR4, UR4, 0x1, URZ ;  /* 0x0000000104047899 */ /* 0x000fe2000800063f */
[----:B------:R-:W0:Y:S11]  /*0220*/  FENCE.VIEW.ASYNC.S ;  /* 0x00000000000073c6 */ /* 0x000e360000000000 */
[----:B0-----:R0:W1:Y:S01]  /*0230*/  SYNCS.EXCH.64 URZ, [UR8], UR4 ;  /* 0x00000004083f75b2 */ /* 0x0010620008000100 */
[----:B------:R0:W2:Y:S01]  /*0240*/  SYNCS.EXCH.64 URZ, [UR8+0x20], UR6 ;  /* 0x00002006083f75b2 */ /* 0x0000a20008000100 */
[----:B------:R0:W3:Y:S01]  /*0250*/  SYNCS.EXCH.64 URZ, [UR8+0x8], UR4 ;  /* 0x00000804083f75b2 */ /* 0x0000e20008000100 */
[----:B------:R0:W4:Y:S01]  /*0260*/  SYNCS.EXCH.64 URZ, [UR8+0x28], UR6 ;  /* 0x00002806083f75b2 */ /* 0x0001220008000100 */
[----:B------:R0:W0:Y:S01]  /*0270*/  SYNCS.EXCH.64 URZ, [UR8+0x10], UR4 ;  /* 0x00001004083f75b2 */ /* 0x0000220008000100 */
[----:B------:R0:W0:Y:S01]  /*0280*/  SYNCS.EXCH.64 URZ, [UR8+0x30], UR6 ;  /* 0x00003006083f75b2 */ /* 0x0000220008000100 */
[----:B------:R0:W0:Y:S01]  /*0290*/  SYNCS.EXCH.64 URZ, [UR8+0x18], UR4 ;  /* 0x00001804083f75b2 */ /* 0x0000220008000100 */
[----:B------:R0:W0:Y:S01]  /*02a0*/  SYNCS.EXCH.64 URZ, [UR8+0x38], UR6 ;  /* 0x00003806083f75b2 */ /* 0x0000220008000100 */
[----:B------:R-:W-:Y:S01]  /*02b0*/  NOP ;  /* 0x0000000000007918 */ /* 0x000fe20000000000 */
.L_x_2:
[----:B------:R-:W5:Y:S01]  /*02c0*/  SHFL.IDX PT, R0, R0, RZ, 0x1f ;  /* 0x00001fff00007589 */ /* 0x000f6200000e0000 */
[----:B------:R-:W-:Y:S01]  /*02d0*/  ELECT P0, URZ, PT ;  /* 0x00000000003f782f */ /* 0x000fe20003800000 */
[----:B------:R-:W1:Y:S01]  /*02e0*/  LDC R2, c[0x0][0x65c] ;  /* 0x00019700ff027b82 */ /* 0x000e620000000800 */
[----:B------:R-:W-:Y:S01]  /*02f0*/  SHF.R.S32.HI R6, RZ, 0x1f, R5 ;  /* 0x0000001fff067819 */ /* 0x000fe20000011405 */
[----:B------:R-:W2:Y:S01]  /*0300*/  S2R R3, SR_CTAID.Y ;  /* 0x0000000000037919 */ /* 0x000ea20000002600 */
[----:B0-----:R-:W-:Y:S01]  /*0310*/  UMOV UR4, 0x20 ;  /* 0x0000002000047882 */ /* 0x001fe20000000000 */
[----:B------:R-:W-:Y:S01]  /*0320*/  ISETP.NE.AND P2, PT, R8, RZ, PT ;  /* 0x000000ff0800720c */ /* 0x000fe20003f45270 */
[----:B------:R-:W-:Y:S01]  /*0330*/  NOP ;  /* 0x0000000000007918 */ /* 0x000fe20000000000 */
[----:B------:R-:W0:Y:S01]  /*0340*/  S2R R4, SR_CTAID.X ;  /* 0x0000000000047919 */ /* 0x000e220000002500 */
[----:B------:R-:W-:Y:S01]  /*0350*/  LEA.HI R6, R6, R5, RZ, 0x2 ;  /* 0x0000000506067211 */ /* 0x000fe200078f10ff */
[----:B------:R-:W-:Y:S01]  /*0360*/  NOP ;  /* 0x0000000000007918 */ /* 0x000fe20000000000 */
[----:B-----5:R-:W-:-:S02]  /*0370*/  ISETP.NE.OR P0, PT, R0, RZ, !P0 ;  /* 0x000000ff0000720c */ /* 0x020fc40004705670 */
[----:B-1----:R-:W-:-:S04]  /*0380*/  ISETP.NE.AND P3, PT, R2, 0x1, PT ;  /* 0x000000010200780c */ /* 0x002fc80003f65270 */
[----:B------:R-:W-:Y:S02]  /*0390*/  P2R R0, PR, RZ, 0x8 ;  /* 0x00000008ff007803 */ /* 0x000fe40000000000 */
[----:B------:R-:W-:-:S05]  /*03a0*/  LOP3.LUT R0, R6, 0xfffffffc, RZ, 0xc0, !PT ;  /* 0xfffffffc06007812 */ /* 0x000fca00078ec0ff */
[----:B------:R-:W-:Y:S01]  /*03b0*/  VOTEU.ALL UP0, P0 ;  /* 0x00000000003f7886 */ /* 0x000fe20000000000 */
[----:B------:R-:W-:Y:S01]  /*03c0*/  IMAD.IADD R0, R5, 0x1, -R0 ;  /* 0x0000000105007824 */ /* 0x000fe200078e0a00 */
[----:B------:R-:W0:Y:S01]  /*03d0*/  @P3 LDC R17, c[0x0][0x10] ;  /* 0x00000400ff113b82 */ /* 0x000e220000000800 */
[----:B------:R-:W-:Y:S01]  /*03e0*/  VOTEU.ALL UP1, P0 ;  /* 0x00000000003f7886 */ /* 0x000fe20000020000 */
[----:B--2---:R-:W-:Y:S01]  /*03f0*/  @P3 IMAD.MOV.U32 R6, RZ, RZ, R3 ;  /* 0x000000ffff063224 */ /* 0x004fe200078e0003 */
[----:B------:R-:W-:Y:S01]  /*0400*/  @!UP0 UMOV UR6, 0x400 ;  /* 0x0000040000068882 */ /* 0x000fe20000000000 */
[----:B------:R-:W-:-:S04]  /*0410*/  @!UP0 UIADD3 UR4, -UR4, 0x100000, URZ ;  /* 0x0010000004048890 */ /* 0x000fc8000fffe13f */
[----:B------:R-:W-:Y:S02]  /*0420*/  @!UP0 USHF.L.U32 UR5, UR4, 0xb, URZ ;  /* 0x0000000b04058899 */ /* 0x000fe4000800063f */
[----:B------:R-:W-:Y:S01]  /*0430*/  @!UP0 USHF.L.U32 UR4, UR4, 0x1, URZ ;  /* 0x0000000104048899 */ /* 0x000fe2000800063f */
[----:B------:R-:W-:Y:S02]  /*0440*/  @P3 IMAD.MOV.U32 R7, RZ, RZ, RZ ;  /* 0x000000ffff073224 */ /* 0x000fe400078e00ff */
[----:B------:R-:W-:Y:S01]  /*0450*/  IMAD.MOV.U32 R5, RZ, RZ, RZ ;  /* 0x000000ffff057224 */ /* 0x000fe200078e00ff */
[----:B------:R-:W1:Y:S01]  /*0460*/  @!UP0 S2UR UR7, SR_CgaCtaId ;  /* 0x00000000000789c3 */ /* 0x000e620000008800 */
[----:B------:R-:W-:-:S07]  /*0470*/  @P3 IMAD.MOV.U32 R11, RZ, RZ, RZ ;  /* 0x000000ffff0b3224 */ /* 0x000fce00078e00ff */
[----:B------:R-:W2:Y:S01]  /*0480*/  @!P3 LDC R9, c[0x0][0xc] ;  /* 0x00000300ff09bb82 */ /* 0x000ea20000000800 */
[----:B0-----:R-:W-:-:S04]  /*0490*/  @P3 IMAD.WIDE.U32 R16, R4, R17, R6 ;  /* 0x0000001104103225 */ /* 0x001fc800078e0006 */
[----:B------:R-:W-:Y:S01]  /*04a0*/  @P3 IMAD.IADD R17, R17, 0x1, R11 ;  /* 0x0000000111113824 */ /* 0x000fe200078e020b */
[----:B-1----:R-:W-:Y:S01]  /*04b0*/  @!UP0 ULEA UR6, UR7, UR6, 0x18 ;  /* 0x0000000607068291 */ /* 0x002fe2000f8ec03f */
[----:B------:R-:W-:Y:S01]  /*04c0*/  VOTEU.ALL UP0, P0 ;  /* 0x00000000003f7886 */ /* 0x000fe20000000000 */
[----:B------:R-:W-:-:S04]  /*04d0*/  ISETP.NE.AND P0, PT, R0, 0x3, PT ;  /* 0x000000030000780c */ /* 0x000fc80003f05270 */
[----:B------:R-:W-:Y:S01]  /*04e0*/  ISETP.EQ.OR P0, PT, R0, RZ, !P0 ;  /* 0x000000ff0000720c */ /* 0x000fe20004702670 */
[----:B--2---:R-:W-:-:S03]  /*04f0*/  @!P3 IMAD.WIDE.U32 R6, R9, R3, R4 ;  /* 0x000000030906b225 */ /* 0x004fc600078e0004 */
[C---:B------:R-:W-:Y:S01]  /*0500*/  ISETP.EQ.AND P0, PT, R8.reuse, RZ, P0 ;  /* 0x000000ff0800720c */ /* 0x040fe20000702270 */
[----:B------:R-:W-:Y:S01]  /*0510*/  VIADD R8, R8, 0xffffffff ;  /* 0xffffffff08087836 */ /* 0x000fe20000000000 */
[----:B------:R-:W0:Y:S02]  /*0520*/  FENCE.VIEW.ASYNC.S ;  /* 0x00000000000073c6 */ /* 0x000e240000000000 */
[----:B0-----:R0:W3:Y:S01]  /*0530*/  @!UP0 SYNCS.EXCH.64 URZ, [UR6+0x50], UR4 ;  /* 0x00005004063f85b2 */ /* 0x0010e20008000100 */
[----:B------:R-:W-:Y:S01]  /*0540*/  @!P3 IMAD.MOV.U32 R16, RZ, RZ, R6 ;  /* 0x000000ffff10b224 */ /* 0x000fe200078e0006 */
[----:B------:R-:W-:Y:S01]  /*0550*/  SEL R19, RZ, 0x1, !P0 ;  /* 0x00000001ff137807 */ /* 0x000fe20004000000 */
[----:B------:R-:W-:Y:S01]  /*0560*/  @!P3 IMAD.MOV.U32 R17, RZ, RZ, R7 ;  /* 0x000000ffff11b224 */ /* 0x000fe200078e0007 */
[----:B------:R-:W-:-:S04]  /*0570*/  ISETP.GE.U32.AND P1, PT, R8, 0x2, PT ;  /* 0x000000020800780c */ /* 0x000fc80003f26070 */
[----:B------:R-:W-:Y:S01]  /*0580*/  SEL R19, R19, 0x2, P1 ;  /* 0x0000000213137807 */ /* 0x000fe20000800000 */
[----:B------:R0:W3:Y:S01]  /*0590*/  @!UP1 SYNCS.EXCH.64 URZ, [UR6+0x58], UR4 ;  /* 0x00005804063f95b2 */ /* 0x0000e20008000100 */
[----:B------:R-:W-:Y:S01]  /*05a0*/  NOP ;  /* 0x0000000000007918 */ /* 0x000fe20000000000 */
[----:B---34-:R-:W-:Y:S06]  /*05b0*/  BAR.SYNC.DEFER_BLOCKING 0x0 ;  /* 0x0000000000007b1d */ /* 0x018fec0000010000 */
[----:B------:R-:W-:Y:S05]  /*05c0*/  @!P2 BRA `(.L_x_3) ;  /* 0x000000a40080a947 */ /* 0x000fea0003800000 */
[----:B------:R-:W-:-:S13]  /*05d0*/  ISETP.GT.U32.AND P0, PT, R8, 0x1, PT ;  /* 0x000000010800780c */ /* 0x000fda0003f04070 */
[----:B0-----:R-:W-:Y:S05]  /*05e0*/  @P0 EXIT ;  /* 0x000000000000094d */ /* 0x001fea0003800000 */
[----:B------:R-:W-:Y:S01]  /*05f0*/  ULDC.64 UR4, c[0x0][0x650] ;  /* 0x0001940000047ab9 */ /* 0x000fe20000000a00 */
[----:B------:R-:W-:Y:S01]  /*0600*/  PRMT R0, RZ, 0x7610, R0 ;  /* 0x00007610ff007816 */ /* 0x000fe20000000000 */
[----:B------:R-:W-:Y:S01]  /*0610*/  IMAD.MOV.U32 R153, RZ, RZ, -0x1 ;  /* 0xffffffffff997424 */ /* 0x000fe200078e00ff */
[----:B------:R-:W-:Y:S01]  /*0620*/  ISETP.GE.U32.AND P0, PT, R16, UR4, PT ;  /* 0x0000000410007c0c */ /* 0x000fe2000bf06070 */
[----:B------:R-:W-:Y:S01]  /*0630*/  IMAD.MOV.U32 R23, RZ, RZ, -0x1 ;  /* 0xffffffffff177424 */ /* 0x000fe200078e00ff */
[----:B------:R-:W-:Y:S02]  /*0640*/  MOV R152, 0xffffffff ;  /* 0xffffffff00987802 */ /* 0x000fe40000000f00 */
[----:B------:R-:W-:-:S13]  /*0650*/  ISETP.GE.U32.AND.EX P0, PT, R17, UR5, PT, P0 ;  /* 0x0000000511007c0c */ /* 0x000fda000bf06100 */
[----:B------:R-:W-:Y:S05]  /*0660*/  @P0 BRA `(.L_x_4) ;  /* 0x0000000400540947 */ /* 0x000fea0003800000 */
[----:B------:R-:W0:Y:S01]  /*0670*/  LDC.64 R14, c[0x0][0x628] ;  /* 0x00018a00ff0e7b82 */ /* 0x000e220000000a00 */
[----:B------:R-:W-:Y:S02]  /*0680*/  IMAD.MOV.U32 R6, RZ, RZ, R16 ;  /* 0x000000ffff067224 */ /* 0x000fe400078e0010 */
[----:B------:R-:W-:-:S05]  /*0690*/  IMAD.MOV.U32 R7, RZ, RZ, R17 ;  /* 0x000000ffff077224 */ /* 0x000fca00078e0011 */
[----:B------:R-:W1:Y:S08]  /*06a0*/  LDC R0, c[0x0][0x630] ;  /* 0x00018c00ff007b82 */ /* 0x000e700000000800 */
[----:B------:R-:W2:Y:S01]  /*06b0*/  LDC.64 R20, c[0x0][0x620] ;  /* 0x00018800ff147b82 */ /* 0x000ea20000000a00 */
[----:B0-----:R-:W-:-:S04]  /*06c0*/  ISETP.NE.U32.AND P0, PT, R14, RZ, PT ;  /* 0x000000ff0e00720c */ /* 0x001fc80003f05070 */
[----:B------:R-:W-:-:S13]  /*06d0*/  ISETP.NE.AND.EX P0, PT, R15, RZ, PT, P0 ;  /* 0x000000ff0f00720c */ /* 0x000fda0003f05300 */
[----:B-12---:R-:W-:Y:S05]  /*06e0*/  @!P0 BRA `(.L_x_5) ;  /* 0x0000000000288947 */ /* 0x006fea0003800000 */
[----:B------:R-:W0:Y:S02]  /*06f0*/  LDC R11, c[0x0][0x634] ;  /* 0x00018d00ff0b7b82 */ /* 0x000e240000000800 */
[----:B0-----:R-:W-:-:S05]  /*0700*/  IADD3 R11, P0, R16, R11, RZ ;  /* 0x0000000b100b7210 */ /* 0x001fca0007f1e0ff */
[----:B------:R-:W-:-:S04]  /*0710*/  IMAD.X R13, RZ, RZ, R17, P0 ;  /* 0x000000ffff0d7224 */ /* 0x000fc800000e0611 */
[----:B------:R-:W-:-:S04]  /*0720*/  IMAD.WIDE.U32 R6, R13, R14, RZ ;  /* 0x0000000e0d067225 */ /* 0x000fc800078e00ff */
[----:B------:R-:W-:-:S04]  /*0730*/  IMAD.WIDE.U32 R8, P0, R11, R15, R6 ;  /* 0x0000000f0b087225 */ /* 0x000fc80007800006 */
[----:B------:R-:W-:-:S04]  /*0740*/  IMAD.WIDE.U32 R6, R11, R14, RZ ;  /* 0x0000000e0b067225 */ /* 0x000fc800078e00ff */
[----:B------:R-:W-:Y:S01]  /*0750*/  IMAD.X R11, RZ, RZ, RZ, P0 ;  /* 0x000000ffff0b7224 */ /* 0x000fe200000e06ff */
[----:B------:R-:W-:Y:S01]  /*0760*/  IADD3 RZ, P0, R7, R8, RZ ;  /* 0x0000000807ff7210 */ /* 0x000fe20007f1e0ff */
[----:B------:R-:W-:-:S04]  /*0770*/  IMAD.MOV.U32 R10, RZ, RZ, R9 ;  /* 0x000000ffff0a7224 */ /* 0x000fc800078e0009 */
[----:B------:R-:W-:-:S08]  /*0780*/  IMAD.WIDE.U32.X R6, R13, R15, R10, P0 ;  /* 0x0000000f0d067225 */ /* 0x000fd000000e040a */
.L_x_5:
[-CC-:B------:R-:W-:Y:S01]  /*0790*/  SHF.R.U64 R23, R6, R0.reuse, R7.reuse ;  /* 0x0000000006177219 */ /* 0x180fe20000001207 */
[----:B------:R-:W0:Y:S01]  /*07a0*/  LDC R10, c[0x0][0x618] ;  /* 0x00018600ff0a7b82 */ /* 0x000e220000000800 */
[----:B------:R-:W-:Y:S01]  /*07b0*/  SHF.R.U32.HI R5, RZ, R0, R7 ;  /* 0x00000000ff057219 */ /* 0x000fe20000011607 */
[----:B------:R-:W-:Y:S01]  /*07c0*/  ULDC UR4, c[0x0][0x150] ;  /* 0x0000540000047ab9 */ /* 0x000fe20000000800 */
[----:B------:R-:W-:Y:S02]  /*07d0*/  I2FP.F32.U32 R0, R4 ;  /* 0x0000000400007245 */ /* 0x000fe40000201000 */
[----:B------:R-:W-:-:S03]  /*07e0*/  IADD3 R9, P0, RZ, -R23, RZ ;  /* 0x80000017ff097210 */ /* 0x000fc60007f1e0ff */
[----:B------:R-:W1:Y:S01]  /*07f0*/  LDC.64 R28, c[0x0][0x640] ;  /* 0x00019000ff1c7b82 */ /* 0x000e620000000a00 */
[----:B------:R-:W-:Y:S01]  /*0800*/  FMUL R0, R0, UR4 ;  /* 0x0000000400007c20 */ /* 0x000fe20008400000 */
[----:B------:R-:W-:Y:S01]  /*0810*/  IMAD.X R11, RZ, RZ, ~R5, P0 ;  /* 0x000000ffff0b7224 */ /* 0x000fe200000e0e05 */
[----:B------:R-:W-:Y:S01]  /*0820*/  ULDC UR4, c[0x0][0x154] ;  /* 0x0000550000047ab9 */ /* 0x000fe20000000800 */
[----:B------:R-:W-:-:S03]  /*0830*/  IMAD.WIDE.U32 R6, R9, R20, R16 ;  /* 0x0000001409067225 */ /* 0x000fc600078e0010 */
[----:B------:R-:W2:Y:S01]  /*0840*/  F2I.U32.TRUNC.NTZ R0, R0 ;  /* 0x0000000000007305 */ /* 0x000ea2000020f000 */
[----:B------:R-:W3:Y:S01]  /*0850*/  LDC R5, c[0x0][0x144] ;  /* 0x00005100ff057b82 */ /* 0x000ee20000000800 */
[----:B------:R-:W-:-:S04]  /*0860*/  IMAD R8, R11, R20, RZ ;  /* 0x000000140b087224 */ /* 0x000fc800078e02ff */
[----:B------:R-:W-:-:S03]  /*0870*/  IMAD R9, R9, R21, R8 ;  /* 0x0000001509097224 */ /* 0x000fc600078e0208 */
[----:B------:R-:W4:Y:S01]  /*0880*/  LDC R12, c[0x0][0x608] ;  /* 0x00018200ff0c7b82 */ /* 0x000f220000000800 */
[----:B------:R-:W-:Y:S02]  /*0890*/  IMAD.IADD R7, R7, 0x1, R9 ;  /* 0x0000000107077824 */ /* 0x000fe400078e0209 */
[----:B------:R-:W-:-:S03]  /*08a0*/  IMAD.MOV.U32 R9, RZ, RZ, -0x1 ;  /* 0xffffffffff097424 */ /* 0x000fc600078e00ff */
[-CC-:B0-----:R-:W-:Y:S02]  /*08b0*/  SHF.R.U64 R20, R6, R10.reuse, R7.reuse ;  /* 0x0000000a06147219 */ /* 0x181fe40000001207 */
[----:B------:R-:W0:Y:S01]  /*08c0*/  LDC R26, c[0x0][0x658] ;  /* 0x00019600ff1a7b82 */ /* 0x000e220000000800 */
[----:B------:R-:W-:Y:S02]  /*08d0*/  I2FP.F32.U32 R6, R3 ;  /* 0x0000000300067245 */ /* 0x000fe40000201000 */
[----:B--2---:R-:W-:Y:S02]  /*08e0*/  IADD3 R8, -R0, RZ, RZ ;  /* 0x000000ff00087210 */ /* 0x004fe40007ffe1ff */
[----:B-1----:R-:W-:Y:S01]  /*08f0*/  ISETP.NE.U32.AND P0, PT, R28, RZ, PT ;  /* 0x000000ff1c00720c */ /* 0x002fe20003f05070 */
[----:B------:R-:W-:Y:S01]  /*0900*/  FMUL R6, R6, UR4 ;  /* 0x0000000406067c20 */ /* 0x000fe20008400000 */
[----:B------:R-:W-:Y:S01]  /*0910*/  SHF.R.U32.HI R7, RZ, R10, R7 ;  /* 0x0000000aff077219 */ /* 0x000fe20000011607 */
[----:B------:R-:W1:Y:S01]  /*0920*/  LDC R14, c[0x0][0x148] ;  /* 0x00005200ff0e7b82 */ /* 0x000e620000000800 */
[----:B------:R-:W-:Y:S01]  /*0930*/  ISETP.NE.AND.EX P0, PT, R29, RZ, PT, P0 ;  /* 0x000000ff1d00720c */ /* 0x000fe20003f05300 */
[----:B---3--:R-:W-:-:S06]  /*0940*/  IMAD R0, R5, R8, R4 ;  /* 0x0000000805007224 */ /* 0x008fcc00078e0204 */
[----:B------:R-:W2:Y:S01]  /*0950*/  LDC R24, c[0x0][0x600] ;  /* 0x00018000ff187b82 */ /* 0x000ea20000000800 */
[-CC-:B----4-:R-:W-:Y:S02]  /*0960*/  SHF.R.U64 R30, R20, R12.reuse, R7.reuse ;  /* 0x0000000c141e7219 */ /* 0x190fe40000001207 */
[----:B------:R-:W-:Y:S01]  /*0970*/  SHF.R.U32.HI R5, RZ, R12, R7 ;  /* 0x0000000cff057219 */ /* 0x000fe20000011607 */
[----:B------:R-:W-:Y:S01]  /*0980*/  IMAD.MOV.U32 R7, RZ, RZ, 0x1 ;  /* 0x00000001ff077424 */ /* 0x000fe200078e00ff */
[----:B------:R3:W4:Y:S03]  /*0990*/  F2I.U32.TRUNC.NTZ R12, R6 ;  /* 0x00000006000c7305 */ /* 0x000726000020f000 */
[----:B------:R-:W1:Y:S01]  /*09a0*/  LDC R15, c[0x0][0x648] ;  /* 0x00019200ff0f7b82 */ /* 0x000e620000000800 */
[-C--:B0-----:R-:W-:Y:S02]  /*09b0*/  SHF.L.U32 R4, R9, R26.reuse, RZ ;  /* 0x0000001a09047219 */ /* 0x081fe400000006ff */
[----:B------:R-:W-:-:S02]  /*09c0*/  SHF.R.U64 R32, R30, R26, R5 ;  /* 0x0000001a1e207219 */ /* 0x000fc40000001205 */
[----:B------:R-:W-:Y:S02]  /*09d0*/  LOP3.LUT R11, RZ, R4, RZ, 0x33, !PT ;  /* 0x00000004ff0b7212 */ /* 0x000fe400078e33ff */
[-C--:B------:R-:W-:Y:S01]  /*09e0*/  SHF.R.U32.HI R5, RZ, R26.reuse, R5 ;  /* 0x0000001aff057219 */ /* 0x080fe20000011605 */
[----:B------:R-:W0:Y:S01]  /*09f0*/  LDC R21, c[0x0][0x638] ;  /* 0x00018e00ff157b82 */ /* 0x000e220000000800 */
[----:B------:R-:W-:Y:S01]  /*0a00*/  SHF.L.U32 R10, R7, R26, RZ ;  /* 0x0000001a070a7219 */ /* 0x000fe200000006ff */
[----:B------:R-:W-:-:S06]  /*0a10*/  IMAD.MOV.U32 R4, RZ, RZ, R32 ;  /* 0x000000ffff047224 */ /* 0x000fcc00078e0020 */
[----:B------:R-:W0:Y:S01]  /*0a20*/  LDC R152, c[0x0][0x610] ;  /* 0x00018400ff987b82 */ /* 0x000e220000000800 */
[----:B---34-:R-:W-:Y:S05]  /*0a30*/  @!P0 BRA `(.L_x_6) ;  /* 0x0000000000288947 */ /* 0x018fea0003800000 */
[----:B------:R-:W3:Y:S02]  /*0a40*/  LDC R9, c[0x0][0x64c] ;  /* 0x00019300ff097b82 */ /* 0x000ee40000000800 */
[----:B---3--:R-:W-:-:S05]  /*0a50*/  IADD3 R9, P0, R32, R9, RZ ;  /* 0x0000000920097210 */ /* 0x008fca0007f1e0ff */
        /* <DEDUP_REMOVED lines=8> */
.L_x_6:
[----:B-1----:R-:W-:Y:S01]  /*0ae0*/  SHF.R.U64 R4, R4, R15, R5 ;  /* 0x0000000f04047219 */ /* 0x002fe20000001205 */
[----:B--2---:R-:W-:Y:S01]  /*0af0*/  VIADD R5, R24, 0xffffffff ;  /* 0xffffffff18057836 */ /* 0x004fe20000000000 */
[----:B------:R-:W-:Y:S01]  /*0b00*/  LOP3.LUT R11, R30, R11, RZ, 0xc0, !PT ;  /* 0x0000000b1e0b7212 */ /* 0x000fe200078ec0ff */
[----:B------:R-:W-:Y:S02]  /*0b10*/  IMAD.MOV R12, RZ, RZ, -R12 ;  /* 0x000000ffff0c7224 */ /* 0x000fe400078e0a0c */
[----:B------:R-:W-:Y:S01]  /*0b20*/  IMAD.MOV R6, RZ, RZ, -R4 ;  /* 0x000000ffff067224 */ /* 0x000fe200078e0a04 */
[----:B------:R-:W-:Y:S01]  /*0b30*/  LOP3.LUT R5, R20, R5, RZ, 0xc0, !PT ;  /* 0x0000000514057212 */ /* 0x000fe200078ec0ff */
[----:B------:R-:W-:Y:S02]  /*0b40*/  @P3 IMAD R0, R14, R12, R3 ;  /* 0x0000000c0e003224 */ /* 0x000fe400078e0203 */
[----:B------:R-:W-:Y:S02]  /*0b50*/  IMAD R11, R10, R4, R11 ;  /* 0x000000040a0b7224 */ /* 0x000fe400078e020b */
[----:B0-----:R-:W-:-:S02]  /*0b60*/  IMAD R3, R6, R21, R32 ;  /* 0x0000001506037224 */ /* 0x001fc400078e0220 */
[----:B------:R-:W-:Y:S01]  /*0b70*/  IMAD R152, R11, R152, R0 ;  /* 0x000000980b987224 */ /* 0x000fe200078e0200 */
[----:B------:R-:W-:Y:S01]  /*0b80*/  MOV R0, 0x1 ;  /* 0x0000000100007802 */ /* 0x000fe20000000f00 */
[----:B------:R-:W-:-:S05]  /*0b90*/  IMAD R3, R3, R24, R5 ;  /* 0x0000001803037224 */ /* 0x000fca00078e0205 */
[----:B------:R-:W-:Y:S02]  /*0ba0*/  SEL R153, R3, R152, !P3 ;  /* 0x0000009803997207 */ /* 0x000fe40005800000 */
[----:B------:R-:W-:-:S07]  /*0bb0*/  SEL R152, R152, R3, !P3 ;  /* 0x0000000398987207 */ /* 0x000fce0005800000 */
.L_x_4:
[----:B------:R-:W-:-:S08]  /*0bc0*/  NOP ;  /* 0x0000000000007918 */ /* 0x000fd00000000000 */
[----:B------:R-:W0:Y:S02]  /*0bd0*/  USETMAXREG.TRY_ALLOC.CTAPOOL UP0, 0xe8 ;  /* 0x000000e8000079c8 */ /* 0x000e240008000600 */
[----:B0-----:R-:W-:-:S13]  /*0be0*/  PLOP3.LUT P0, PT, PT, PT, UP0, 0x80, 0x0 ;  /* 0x000000000000781c */ /* 0x001fda0003f0f008 */
[----:B------:R-:W-:Y:S05]  /*0bf0*/  @!P0 BRA `(.L_x_4) ;  /* 0xfffffffc00f08947 */ /* 0x000fea000383ffff */
[----:B------:R-:W-:Y:S01]  /*0c00*/  ULDC.64 UR4, c[0x0][0x598] ;  /* 0x0001660000047ab9 */ /* 0x000fe20000000a00 */
[----:B------:R-:W-:Y:S01]  /*0c10*/  ULDC.64 UR36, c[0x0][0x208] ;  /* 0x0000820000247ab9 */ /* 0x000fe20000000a00 */
[----:B------:R-:W-:-:S04]  /*0c20*/  ISETP.NE.U32.AND P0, PT, RZ, UR4, PT ;  /* 0x00000004ff007c0c */ /* 0x000fc8000bf05070 */
[----:B------:R-:W-:-:S13]  /*0c30*/  ISETP.NE.AND.EX P0, PT, RZ, UR5, PT, P0 ;  /* 0x00000005ff007c0c */ /* 0x000fda000bf05300 */
[----:B------:R-:W-:Y:S05]  /*0c40*/  @!P0 BRA `(.L_x_7) ;  /* 0x00000000001c8947 */ /* 0x000fea0003800000 */
[----:B------:R-:W0:Y:S02]  /*0c50*/  LDC.64 R4, c[0x0][0x598] ;  /* 0x00016600ff047b82 */ /* 0x000e240000000a00 */
[----:B0-----:R-:W2:Y:S02]  /*0c60*/  LDG.E.64 R4, desc[UR36][R4.64] ;  /* 0x0000002404047981 */ /* 0x001ea4000c1e1b00 */
[----:B--2---:R-:W-:-:S04]  /*0c70*/  ISETP.NE.U32.AND P0, PT, R4, RZ, PT ;  /* 0x000000ff0400720c */ /* 0x004fc80003f05070 */
[----:B------:R-:W-:-:S13]  /*0c80*/  ISETP.NE.AND.EX P0, PT, R5, RZ, PT, P0 ;  /* 0x000000ff0500720c */ /* 0x000fda0003f05300 */
[----:B------:R-:W-:Y:S05]  /*0c90*/  @!P0 BRA `(.L_x_7) ;  /* 0x0000000000088947 */ /* 0x000fea0003800000 */
[----:B------:R0:W5:Y:S01]  /*0ca0*/  LD.E R154, desc[UR36][R4.64] ;  /* 0x00000024049a7980 */ /* 0x000162000c101900 */
[----:B------:R-:W-:Y:S05]  /*0cb0*/  BRA `(.L_x_8) ;  /* 0x0000000000247947 */ /* 0x000fea0003800000 */
.L_x_7:
[----:B------:R-:W-:Y:S02]  /*0cc0*/  ULDC.64 UR4, c[0x0][0x588] ;  /* 0x0001620000047ab9 */ /* 0x000fe40000000a00 */
[----:B------:R-:W-:-:S04]  /*0cd0*/  ISETP.NE.U32.AND P0, PT, RZ, UR4, PT ;  /* 0x00000004ff007c0c */ /* 0x000fc8000bf05070 */
[----:B------:R-:W-:-:S13]  /*0ce0*/  ISETP.NE.AND.EX P0, PT, RZ, UR5, PT, P0 ;  /* 0x00000005ff007c0c */ /* 0x000fda000bf05300 */
[----:B------:R-:W-:Y:S05]  /*0cf0*/  @!P0 BRA `(.L_x_9) ;  /* 0x00000000000c8947 */ /* 0x000fea0003800000 */
[----:B------:R-:W0:Y:S02]  /*0d00*/  LDC.64 R154, c[0x0][0x588] ;  /* 0x00016200ff9a7b82 */ /* 0x000e240000000a00 */
[----:B0-----:R1:W5:Y:S01]  /*0d10*/  LDG.E R154, desc[UR36][R154.64] ;  /* 0x000000249a9a7981 */ /* 0x001362000c1e1900 */
[----:B------:R-:W-:Y:S05]  /*0d20*/  BRA `(.L_x_8) ;  /* 0x0000000000087947 */ /* 0x000fea0003800000 */
.L_x_9:
[----:B------:R-:W-:Y:S02]  /*0d30*/  ULDC UR4, c[0x0][0x580] ;  /* 0x0001600000047ab9 */ /* 0x000fe40000000800 */
[----:B------:R-:W-:-:S07]  /*0d40*/  IMAD.U32 R154, RZ, RZ, UR4 ;  /* 0x00000004ff9a7e24 */ /* 0x000fce000f8e00ff */
.L_x_8:
[----:B------:R-:W-:Y:S02]  /*0d50*/  ULDC.64 UR4, c[0x0][0x5a0] ;  /* 0x0001680000047ab9 */ /* 0x000fe40000000a00 */
[----:B------:R-:W-:-:S04]  /*0d60*/  ISETP.NE.U32.AND P0, PT, RZ, UR4, PT ;  /* 0x00000004ff007c0c */ /* 0x000fc8000bf05070 */
[----:B------:R-:W-:-:S13]  /*0d70*/  ISETP.NE.AND.EX P0, PT, RZ, UR5, PT, P0 ;  /* 0x00000005ff007c0c */ /* 0x000fda000bf05300 */
[----:B------:R-:W-:Y:S05]  /*0d80*/  @!P0 BRA `(.L_x_10) ;  /* 0x00000000001c8947 */ /* 0x000fea0003800000 */
[----:B0-----:R-:W0:Y:S02]  /*0d90*/  LDC.64 R4, c[0x0][0x5a0] ;  /* 0x00016800ff047b82 */ /* 0x001e240000000a00 */
[----:B0-----:R-:W2:Y:S02]  /*0da0*/  LDG.E.64 R4, desc[UR36][R4.64] ;  /* 0x0000002404047981 */ /* 0x001ea4000c1e1b00 */
[----:B--2---:R-:W-:-:S04]  /*0db0*/  ISETP.NE.U32.AND P0, PT, R4, RZ, PT ;  /* 0x000000ff0400720c */ /* 0x004fc80003f05070 */
[----:B------:R-:W-:-:S13]  /*0dc0*/  ISETP.NE.AND.EX P0, PT, R5, RZ, PT, P0 ;  /* 0x000000ff0500720c */ /* 0x000fda0003f05300 */
[----:B------:R-:W-:Y:S05]  /*0dd0*/  @!P0 BRA `(.L_x_10) ;  /* 0x0000000000088947 */ /* 0x000fea0003800000 */
[----:B-1----:R0:W5:Y:S01]  /*0de0*/  LD.E R155, desc[UR36][R4.64] ;  /* 0x00000024049b7980 */ /* 0x002162000c101900 */
[----:B------:R-:W-:Y:S05]  /*0df0*/  BRA `(.L_x_11) ;  /* 0x0000000000247947 */ /* 0x000fea0003800000 */
.L_x_10:
[----:B------:R-:W-:Y:S02]  /*0e00*/  ULDC.64 UR4, c[0x0][0x590] ;  /* 0x0001640000047ab9 */ /* 0x000fe40000000a00 */
[----:B------:R-:W-:-:S04]  /*0e10*/  ISETP.NE.U32.AND P0, PT, RZ, UR4, PT ;  /* 0x00000004ff007c0c */ /* 0x000fc8000bf05070 */
[----:B------:R-:W-:-:S13]  /*0e20*/  ISETP.NE.AND.EX P0, PT, RZ, UR5, PT, P0 ;  /* 0x00000005ff007c0c */ /* 0x000fda000bf05300 */
[----:B------:R-:W-:Y:S05]  /*0e30*/  @!P0 BRA `(.L_x_12) ;  /* 0x00000000000c8947 */ /* 0x000fea0003800000 */
[----:B0-----:R-:W1:Y:S02]  /*0e40*/  LDC.64 R4, c[0x0][0x590] ;  /* 0x00016400ff047b82 */ /* 0x001e640000000a00 */
[----:B-1----:R1:W5:Y:S01]  /*0e50*/  LDG.E R155, desc[UR36][R4.64] ;  /* 0x00000024049b7981 */ /* 0x002362000c1e1900 */
[----:B------:R-:W-:Y:S05]  /*0e60*/  BRA `(.L_x_11) ;  /* 0x0000000000087947 */ /* 0x000fea0003800000 */
.L_x_12:
[----:B------:R-:W-:Y:S02]  /*0e70*/  ULDC UR4, c[0x0][0x584] ;  /* 0x0001610000047ab9 */ /* 0x000fe40000000800 */
[----:B-1----:R-:W-:-:S07]  /*0e80*/  IMAD.U32 R155, RZ, RZ, UR4 ;  /* 0x00000004ff9b7e24 */ /* 0x002fce000f8e00ff */
.L_x_11:
[----:B------:R-:W-:-:S13]  /*0e90*/  LOP3.LUT P0, RZ, R0, 0xff, RZ, 0xc0, !PT ;  /* 0x000000ff00ff7812 */ /* 0x000fda000780c0ff */
[----:B------:R-:W-:Y:S05]  /*0ea0*/  @!P0 EXIT ;  /* 0x000000000000894d */ /* 0x000fea0003800000 */
[----:B------:R-:W-:Y:S01]  /*0eb0*/  ULDC UR4, c[0x0][0x28c] ;  /* 0x0000a30000047ab9 */ /* 0x000fe20000000800 */
[----:B------:R-:W-:Y:S01]  /*0ec0*/  LOP3.LUT R164, R19, 0x1, RZ, 0xfc, !PT ;  /* 0x0000000113a47812 */ /* 0x000fe200078efcff */
[----:B------:R-:W-:Y:S01]  /*0ed0*/  UIADD3 UR4, UR4, 0x3f, URZ ;  /* 0x0000003f04047890 */ /* 0x000fe2000fffe03f */
[----:B------:R-:W-:Y:S01]  /*0ee0*/  UMOV UR38, URZ ;  /* 0x0000003f00267c82 */ /* 0x000fe20008000000 */
[----:B------:R-:W-:Y:S02]  /*0ef0*/  UMOV UR39, URZ ;  /* 0x0000003f00277c82 */ /* 0x000fe40008000000 */
[----:B------:R-:W-:-:S04]  /*0f00*/  USHF.R.S32.HI UR5, URZ, 0x1f, UR4 ;  /* 0x0000001f3f057899 */ /* 0x000fc80008011404 */
[----:B------:R-:W-:-:S04]  /*0f10*/  ULEA.HI UR5, UR5, UR4, URZ, 0x6 ;  /* 0x0000000405057291 */ /* 0x000fc8000f8f303f */
[----:B------:R-:W-:-:S12]  /*0f20*/  USHF.R.S32.HI UR40, URZ, 0x6, UR5 ;  /* 0x000000063f287899 */ /* 0x000fd80008011405 */
.L_x_284:
[----:B------:R-:W-:Y:S01]  /*0f30*/  LOP3.LUT R0, R18, 0x80, RZ, 0xc0, !PT ;  /* 0x0000008012007812 */ /* 0x000fe200078ec0ff */
[----:B--2---:R-:W2:Y:S01]  /*0f40*/  S2UR UR7, SR_CgaCtaId ;  /* 0x00000000000779c3 */ /* 0x004ea20000008800 */
[----:B------:R-:W-:Y:S02]  /*0f50*/  UMOV UR6, 0x400 ;  /* 0x0000040000067882 */ /* 0x000fe40000000000 */
[----:B------:R-:W-:-:S06]  /*0f60*/  SHF.R.U32.HI R0, RZ, 0x7, R0 ;  /* 0x00000007ff007819 */ /* 0x000fcc0000011600 */
[----:B---3--:R-:W3:Y:S01]  /*0f70*/  SHFL.IDX PT, R0, R0, RZ, 0x1f ;  /* 0x00001fff00007589 */ /* 0x008ee200000e0000 */
[----:B--2---:R-:W-:Y:S01]  /*0f80*/  ULEA UR42, UR7, UR6, 0x18 ;  /* 0x00000006072a7291 */ /* 0x004fe2000f8ec03f */
[----:B---3--:R-:W-:-:S13]  /*0f90*/  R2UR UR4, R0 ;  /* 0x00000000000472ca */ /* 0x008fda00000e0000 */
[----:B------:R-:W-:-:S04]  /*0fa0*/  ULEA.HI UR5, UR4, UR4, URZ, 0x1 ;  /* 0x0000000404057291 */ /* 0x000fc8000f8f083f */
[----:B------:R-:W-:-:S04]  /*0fb0*/  ULOP3.LUT UR5, UR5, 0x7fffe, URZ, 0xc0, !UPT ;  /* 0x0007fffe05057892 */ /* 0x000fc8000f8ec03f */
[----:B------:R-:W-:-:S03]  /*0fc0*/  UIADD3 UR5, UR4, -UR5, URZ ;  /* 0x8000000504057290 */ /* 0x000fc6000fffe03f */
[----:B------:R-:W-:Y:S01]  /*0fd0*/  ULDC UR4, c[0x0][0x28c] ;  /* 0x0000a30000047ab9 */ /* 0x000fe20000000800 */
[----:B------:R-:W-:Y:S01]  /*0fe0*/  ULEA UR5, UR5, UR42, 0xd ;  /* 0x0000002a05057291 */ /* 0x000fe2000f8e683f */
[----:B------:R-:W-:-:S03]  /*0ff0*/  ISETP.LT.AND P0, PT, RZ, UR4, PT ;  /* 0x00000004ff007c0c */ /* 0x000fc6000bf01270 */
[----:B------:R-:W-:-:S04]  /*1000*/  UIADD3 UR5, UR5, 0x100, URZ ;  /* 0x0000010005057890 */ /* 0x000fc8000fffe03f */
[----:B------:R-:W-:-:S04]  /*1010*/  USHF.R.U32.HI UR5, URZ, 0x4, UR5 ;  /* 0x000000043f057899 */ /* 0x000fc80008011605 */
[----:B------:R-:W-:Y:S02]  /*1020*/  ULOP3.LUT UR41, UR5, 0x3fff, URZ, 0xc0, !UPT ;  /* 0x00003fff05297892 */ /* 0x000fe4000f8ec03f */
[----:B-1--45:R-:W-:Y:S10]  /*1030*/  @P0 BRA `(.L_x_13) ;  /* 0x0000000000400947 */ /* 0x032ff40003800000 */
[----:B------:R-:W-:Y:S01]  /*1040*/  MOV R0, 0x0 ;  /* 0x0000000000007802 */ /* 0x000fe20000000f00 */
[----:B------:R-:W-:Y:S01]  /*1050*/  ULDC.64 UR4, c[0x4][0x68] ;  /* 0x01001a0000047ab9 */ /* 0x000fe20000000a00 */
[----:B------:R-:W-:Y:S01]  /*1060*/  ULDC.64 UR6, c[0x4][0x8] ;  /* 0x0100020000067ab9 */ /* 0x000fe20000000a00 */
[----:B01----:R-:W-:Y:S01]  /*1070*/  IMAD.U32 R4, RZ, RZ, UR4 ;  /* 0x00000004ff047e24 */ /* 0x003fe2000f8e00ff */
[----:B------:R0:W1:Y:S01]  /*1080*/  LDC.64 R14, c[0x4][R0] ;  /* 0x01000000000e7b82 */ /* 0x0000620000000a00 */
[----:B------:R-:W-:Y:S01]  /*1090*/  IMAD.U32 R5, RZ, RZ, UR5 ;  /* 0x00000005ff057e24 */ /* 0x000fe2000f8e00ff */
[----:B------:R-:W-:Y:S01]  /*10a0*/  ULDC.64 UR4, c[0x4][0x70] ;  /* 0x01001c0000047ab9 */ /* 0x000fe20000000a00 */
[----:B------:R-:W-:Y:S01]  /*10b0*/  IMAD.U32 R10, RZ, RZ, UR6 ;  /* 0x00000006ff0a7e24 */ /* 0x000fe2000f8e00ff */
[----:B------:R-:W-:Y:S01]  /*10c0*/  MOV R12, 0x1 ;  /* 0x00000001000c7802 */ /* 0x000fe20000000f00 */
[----:B------:R-:W-:Y:S02]  /*10d0*/  IMAD.U32 R6, RZ, RZ, UR4 ;  /* 0x00000004ff067e24 */ /* 0x000fe4000f8e00ff */
[----:B------:R-:W-:-:S02]  /*10e0*/  IMAD.U32 R7, RZ, RZ, UR5 ;  /* 0x00000005ff077e24 */ /* 0x000fc4000f8e00ff */
[----:B------:R-:W-:Y:S02]  /*10f0*/  IMAD.U32 R11, RZ, RZ, UR7 ;  /* 0x00000007ff0b7e24 */ /* 0x000fe4000f8e00ff */
[----:B------:R-:W-:Y:S02]  /*1100*/  IMAD.MOV.U32 R8, RZ, RZ, 0x1e1 ;  /* 0x000001e1ff087424 */ /* 0x000fe400078e00ff */
[----:B0-----:R-:W-:-:S07]  /*1110*/  IMAD.MOV.U32 R13, RZ, RZ, RZ ;  /* 0x000000ffff0d7224 */ /* 0x001fce00078e00ff */
[----:B------:R-:W-:-:S07]  /*1120*/  LEPC R20, `(.L_x_13) ;  /* 0x000000001014794e */ /* 0x000fce0000000000 */
[----:B-1---5:R-:W-:Y:S05]  /*1130*/  CALL.ABS.NOINC R14 ;  /* 0x000000000e007343 */ /* 0x022fea0003c00000 */
.L_x_13:
[----:B------:R-:W-:-:S13]  /*1140*/  ISETP.NE.AND P0, PT, R164, 0x3, PT ;  /* 0x00000003a400780c */ /* 0x000fda0003f05270 */
[----:B------:R-:W-:Y:S05]  /*1150*/  @!P0 BRA `(.L_x_14) ;  /* 0x0000000000048947 */ /* 0x000fea0003800000 */
[----:B------:R-:W-:Y:S01]  /*1160*/  BPT.TRAP 0x1 ;  /* 0x000000040000795c */ /* 0x000fe20000300000 */
.L_x_14:
[----:B------:R-:W-:Y:S02]  /*1170*/  IMAD.U32 R3, RZ, RZ, UR39 ;  /* 0x00000027ff037e24 */ /* 0x000fe4000f8e00ff */
[----:B------:R-:W-:-:S03]  /*1180*/  IMAD.U32 R0, RZ, RZ, UR38 ;  /* 0x00000026ff007e24 */ /* 0x000fc6000f8e00ff */
[----:B------:R-:W-:Y:S02]  /*1190*/  LEA R3, R3, UR42, 0x3 ;  /* 0x0000002a03037c11 */ /* 0x000fe4000f8e18ff */
[----:B------:R-:W-:-:S04]  /*11a0*/  SHF.L.U32 R0, R0, 0x1f, RZ ;  /* 0x0000001f00007819 */ /* 0x000fc800000006ff */
[----:B------:R2:W3:Y:S01]  /*11b0*/  SYNCS.PHASECHK.TRANS64.TRYWAIT P1, [R3+URZ], R0 ;  /* 0x00000000030075a7 */ /* 0x0004e2000802017f */
[----:B------:R-:W-:Y:S05]  /*11c0*/  @!P0 BRA `(.L_x_15) ;  /* 0x0000000000048947 */ /* 0x000fea0003800000 */
[----:B------:R-:W-:Y:S01]  /*11d0*/  BPT.TRAP 0x1 ;  /* 0x000000040000795c */ /* 0x000fe20000300000 */
.L_x_15:
[----:B---3--:R-:W-:Y:S05]  /*11e0*/  @P1 BRA `(.L_x_16) ;  /* 0x0000000000081947 */ /* 0x008fea0003800000 */
[----:B------:R-:W3:Y:S02]  /*11f0*/  SYNCS.PHASECHK.TRANS64.TRYWAIT P1, [R3+URZ], R0 ;  /* 0x00000000030075a7 */ /* 0x000ee4000802017f */
[----:B---3--:R-:W-:Y:S05]  /*1200*/  @!P1 BRA `(.L_x_17) ;  /* 0x000000b000009947 */ /* 0x008fea0003800000 */
.L_x_16:
[----:B------:R-:W-:-:S04]  /*1210*/  UISETP.LT.AND UP0, UPT, UR40, 0x1, UPT ;  /* 0x000000012800788c */ /* 0x000fc8000bf01270 */
[----:B------:R-:W-:-:S04]  /*1220*/  USEL UR4, UR40, 0x1, UP0 ;  /* 0x0000000128047887 */ /* 0x000fc80008000000 */
[----:B------:R-:W-:-:S06]  /*1230*/  UIADD3 UR4, UR40, -UR4, URZ ;  /* 0x8000000428047290 */ /* 0x000fcc000fffe03f */
[----:B--23--:R-:W-:Y:S01]  /*1240*/  IMAD.U32 R0, RZ, RZ, UR4 ;  /* 0x00000004ff007e24 */ /* 0x00cfe2000f8e00ff */
[----:B------:R-:W-:Y:S05]  /*1250*/  WARPSYNC.ALL ;  /* 0x0000000000007948 */ /* 0x000fea0003800000 */
[----:B------:R-:W-:Y:S01]  /*1260*/  ISETP.GE.AND P1, PT, R0, 0x1, PT ;  /* 0x000000010000780c */ /* 0x000fe20003f26270 */
[----:B------:R-:W-:Y:S01]  /*1270*/  UIADD3 UR4, UR42, 0x20100, URZ ;  /* 0x000201002a047890 */ /* 0x000fe2000fffe03f */
[----:B------:R-:W-:Y:S01]  /*1280*/  WARPGROUP.ARRIVE ;  /* 0x00000000000079c5 */ /* 0x000fe20000000000 */
[----:B------:R-:W-:Y:S01]  /*1290*/  UMOV UR9, 0x40000040 ;  /* 0x4000004000097882 */ /* 0x000fe20000000000 */
[----:B------:R-:W-:Y:S01]  /*12a0*/  UMOV UR11, 0x40000040 ;  /* 0x40000040000b7882 */ /* 0x000fe20000000000 */
[----:B------:R-:W-:-:S04]  /*12b0*/  USHF.R.U32.HI UR4, URZ, 0x4, UR4 ;  /* 0x000000043f047899 */ /* 0x000fc80008011604 */
[----:B------:R-:W-:Y:S02]  /*12c0*/  ULOP3.LUT UR5, UR4, 0x3fff, URZ, 0xc0, !UPT ;  /* 0x00003fff04057892 */ /* 0x000fe4000f8ec03f */
[----:B------:R-:W-:Y:S02]  /*12d0*/  ULOP3.LUT UR4, UR41, 0x10000, URZ, 0xfc, !UPT ;  /* 0x0001000029047892 */ /* 0x000fe4000f8efc3f */
[----:B------:R-:W-:Y:S02]  /*12e0*/  ULOP3.LUT UR5, UR5, 0x10000, URZ, 0xfc, !UPT ;  /* 0x0001000005057892 */ /* 0x000fe4000f8efc3f */
[----:B------:R-:W-:Y:S02]  /*12f0*/  ULEA UR6, UR39, UR4, 0xb ;  /* 0x0000000427067291 */ /* 0x000fe4000f8e583f */
[----:B------:R-:W-:-:S05]  /*1300*/  ULEA UR7, UR39, UR5, 0xa ;  /* 0x0000000527077291 */ /* 0x000fca000f8e503f */
[----:B------:R-:W-:Y:S02]  /*1310*/  UMOV UR8, UR6 ;  /* 0x0000000600087c82 */ /* 0x000fe40008000000 */
[----:B------:R-:W-:Y:S02]  /*1320*/  UMOV UR10, UR7 ;  /* 0x00000007000a7c82 */ /* 0x000fe40008000000 */
[----:B------:R-:W-:Y:S01]  /*1330*/  HGMMA.64x128x16.F32.BF16 R88, gdesc[UR8], RZ, !UPT, gsb0 ;  /* 0x01e00000085879f0 */ /* 0x000fe2000c0018ff */
[----:B------:R-:W-:Y:S01]  /*1340*/  UIADD3 UR8, UR6, 0x400, URZ ;  /* 0x0000040006087890 */ /* 0x000fe2000fffe03f */
[----:B------:R-:W-:Y:S01]  /*1350*/  UMOV UR9, 0x40000040 ;  /* 0x4000004000097882 */ /* 0x000fe20000000000 */
[----:B------:R-:W-:Y:S02]  /*1360*/  WARPGROUP.DEPBAR.LE gsb0, 0x0 ;  /* 0x00008000000079c5 */ /* 0x000fe40000010000 */
[----:B------:R-:W-:-:S07]  /*1370*/  WARPGROUP.ARRIVE ;  /* 0x00000000000079c5 */ /* 0x000fce0000000000 */
[----:B------:R-:W-:Y:S01]  /*1380*/  HGMMA.64x128x16.F32.BF16 R24, gdesc[UR8], RZ, !UPT, gsb0 ;  /* 0x01e00000081879f0 */ /* 0x000fe2000c0018ff */
[----:B------:R-:W-:Y:S02]  /*1390*/  UIADD3 UR8, UR6, 0x2, URZ ;  /* 0x0000000206087890 */ /* 0x000fe4000fffe03f */
[----:B------:R-:W-:Y:S01]  /*13a0*/  UIADD3 UR10, UR7, 0x2, URZ ;  /* 0x00000002070a7890 */ /* 0x000fe2000fffe03f */
[----:B------:R-:W-:Y:S01]  /*13b0*/  UMOV UR9, 0x40000040 ;  /* 0x4000004000097882 */ /* 0x000fe20000000000 */
[----:B------:R-:W-:Y:S01]  /*13c0*/  UMOV UR11, 0x40000040 ;  /* 0x40000040000b7882 */ /* 0x000fe20000000000 */
[----:B------:R-:W-:Y:S02]  /*13d0*/  WARPGROUP.DEPBAR.LE gsb0, 0x0 ;  /* 0x00008000000079c5 */ /* 0x000fe40000010000 */
[----:B------:R-:W-:-:S06]  /*13e0*/  WARPGROUP.ARRIVE ;  /* 0x00000000000079c5 */ /* 0x000fcc0000000000 */
[----:B------:R-:W-:Y:S01]  /*13f0*/  HGMMA.64x128x16.F32.BF16 R88, gdesc[UR8], R88, gsb0 ;  /* 0x01e00000085879f0 */ /* 0x000fe20008001858 */
[----:B------:R-:W-:Y:S01]  /*1400*/  UIADD3 UR8, UR6, 0x402, URZ ;  /* 0x0000040206087890 */ /* 0x000fe2000fffe03f */
[----:B------:R-:W-:Y:S01]  /*1410*/  UMOV UR9, 0x40000040 ;  /* 0x4000004000097882 */ /* 0x000fe20000000000 */
[----:B------:R-:W-:Y:S02]  /*1420*/  WARPGROUP.DEPBAR.LE gsb0, 0x0 ;  /* 0x00008000000079c5 */ /* 0x000fe40000010000 */
[----:B------:R-:W-:-:S07]  /*1430*/  WARPGROUP.ARRIVE ;  /* 0x00000000000079c5 */ /* 0x000fce0000000000 */
[----:B------:R-:W-:Y:S01]  /*1440*/  HGMMA.64x128x16.F32.BF16 R24, gdesc[UR8], R24, gsb0 ;  /* 0x01e00000081879f0 */ /* 0x000fe20008001818 */
        /* <DEDUP_REMOVED lines=23> */
[----:B------:R-:W-:Y:S03]  /*15c0*/  HGMMA.64x128x16.F32.BF16 R24, gdesc[UR8], R24, gsb0 ;  /* 0x01e00000081879f0 */ /* 0x000fe60008001818 */
[----:B------:R-:W-:Y:S02]  /*15d0*/  WARPGROUP.DEPBAR.LE gsb0, 0x0 ;  /* 0x00008000000079c5 */ /* 0x000fe40000010000 */
[----:B------:R-:W-:Y:S05]  /*15e0*/  @!P1 BRA `(.L_x_18) ;  /* 0x0000000400689947 */ /* 0x000fea0003800000 */
[----:B------:R-:W-:-:S04]  /*15f0*/  UIADD3 UR6, UR39, 0x1, URZ ;  /* 0x0000000127067890 */ /* 0x000fc8000fffe03f */
[----:B------:R-:W-:-:S04]  /*1600*/  UISETP.NE.AND UP0, UPT, UR6, 0x4, UPT ;  /* 0x000000040600788c */ /* 0x000fc8000bf05270 */
[----:B------:R-:W-:Y:S02]  /*1610*/  USEL UR7, URZ, 0x1, UP0 ;  /* 0x000000013f077887 */ /* 0x000fe40008000000 */
[----:B------:R-:W-:Y:S02]  /*1620*/  USEL UR6, UR6, URZ, UP0 ;  /* 0x0000003f06067287 */ /* 0x000fe40008000000 */
[----:B------:R-:W-:-:S06]  /*1630*/  ULOP3.LUT UR7, UR38, UR7, URZ, 0x3c, !UPT ;  /* 0x0000000726077292 */ /* 0x000fcc000f8e3c3f */
[----:B01----:R-:W-:Y:S01]  /*1640*/  IMAD.U32 R5, RZ, RZ, UR7 ;  /* 0x00000007ff057e24 */ /* 0x003fe2000f8e00ff */
[----:B------:R-:W-:-:S06]  /*1650*/  UMOV UR7, UR39 ;  /* 0x0000002700077c82 */ /* 0x000fcc0008000000 */
.L_x_25:
[----:B01----:R-:W-:Y:S05]  /*1660*/  @!P0 BRA `(.L_x_19) ;  /* 0x0000000000048947 */ /* 0x003fea0003800000 */
[----:B------:R-:W-:Y:S01]  /*1670*/  BPT.TRAP 0x1 ;  /* 0x000000040000795c */ /* 0x000fe20000300000 */
.L_x_19:
[----:B------:R-:W0:Y:S01]  /*1680*/  S2UR UR9, SR_CgaCtaId ;  /* 0x00000000000979c3 */ /* 0x000e220000008800 */
[----:B------:R-:W-:Y:S01]  /*1690*/  UMOV UR8, 0x400 ;  /* 0x0000040000087882 */ /* 0x000fe20000000000 */
[----:B------:R-:W-:Y:S01]  /*16a0*/  SHF.L.U32 R3, R5, 0x1f, RZ ;  /* 0x0000001f05037819 */ /* 0x000fe200000006ff */
[----:B0-----:R-:W-:-:S04]  /*16b0*/  ULEA UR14, UR9, UR8, 0x18 ;  /* 0x00000008090e7291 */ /* 0x001fc8000f8ec03f */
[----:B------:R-:W-:-:S09]  /*16c0*/  ULEA UR8, UR6, UR14, 0x3 ;  /* 0x0000000e06087291 */ /* 0x000fd2000f8e183f */
[----:B------:R0:W1:Y:S01]  /*16d0*/  SYNCS.PHASECHK.TRANS64.TRYWAIT P1, [UR8], R3 ;  /* 0x00000003ff0075a7 */ /* 0x0000620008020148 */
[----:B------:R-:W-:Y:S05]  /*16e0*/  @!P0 BRA `(.L_x_20) ;  /* 0x0000000000048947 */ /* 0x000fea0003800000 */
[----:B------:R-:W-:Y:S01]  /*16f0*/  BPT.TRAP 0x1 ;  /* 0x000000040000795c */ /* 0x000fe20000300000 */
.L_x_20:
[----:B-1----:R-:W-:Y:S05]  /*1700*/  @P1 BRA `(.L_x_21) ;  /* 0x0000000000081947 */ /* 0x002fea0003800000 */
[----:B------:R-:W1:Y:S02]  /*1710*/  SYNCS.PHASECHK.TRANS64.TRYWAIT P1, [UR8], R3 ;  /* 0x00000003ff0075a7 */ /* 0x000e640008020148 */
[----:B-1----:R-:W-:Y:S05]  /*1720*/  @!P1 BRA `(.L_x_22) ;  /* 0x000000a800cc9947 */ /* 0x002fea0003800000 */
.L_x_21:
[----:B------:R-:W-:Y:S01]  /*1730*/  ULEA UR12, UR6, UR4, 0xb ;  /* 0x00000004060c7291 */ /* 0x000fe2000f8e583f */
[----:B------:R-:W-:Y:S01]  /*1740*/  WARPGROUP.ARRIVE ;  /* 0x00000000000079c5 */ /* 0x000fe20000000000 */
[----:B------:R-:W-:Y:S01]  /*1750*/  ULEA UR13, UR6, UR5, 0xa ;  /* 0x00000005060d7291 */ /* 0x000fe2000f8e503f */
[----:B------:R-:W-:Y:S01]  /*1760*/  UMOV UR9, 0x40000040 ;  /* 0x4000004000097882 */ /* 0x000fe20000000000 */
[----:B------:R-:W-:-:S03]  /*1770*/  UMOV UR11, 0x40000040 ;  /* 0x40000040000b7882 */ /* 0x000fc60000000000 */
[----:B------:R-:W-:Y:S02]  /*1780*/  UMOV UR8, UR12 ;  /* 0x0000000c00087c82 */ /* 0x000fe40008000000 */
[----:B------:R-:W-:Y:S02]  /*1790*/  UMOV UR10, UR13 ;  /* 0x0000000d000a7c82 */ /* 0x000fe40008000000 */
        /* <DEDUP_REMOVED lines=44> */
[----:B------:R-:W-:Y:S01]  /*1a60*/  BPT.TRAP 0x1 ;  /* 0x000000040000795c */ /* 0x000fe20000300000 */
.L_x_23:
[----:B------:R-:W-:Y:S01]  /*1a70*/  ULEA UR8, UR7, UR14, 0x3 ;  /* 0x0000000e07087291 */ /* 0x000fe2000f8e183f */
[----:B------:R-:W-:-:S03]  /*1a80*/  ISETP.GT.U32.AND P1, PT, R19, 0x1, PT ;  /* 0x000000011300780c */ /* 0x000fc60003f24070 */
[----:B------:R-:W-:-:S04]  /*1a90*/  UIADD3 UR8, UR8, 0x20, URZ ;  /* 0x0000002008087890 */ /* 0x000fc8000fffe03f */
[----:B------:R-:W-:-:S09]  /*1aa0*/  UPRMT UR8, URZ, 0x654, UR8 ;  /* 0x000006543f087896 */ /* 0x000fd20008000008 */
[----:B------:R-:W-:Y:S01]  /*1ab0*/  SYNCS.ARRIVE.TRANS64.RED.A1T0 RZ, [UR8], RZ ;  /* 0x000000ffffff79a7 */ /* 0x000fe20008100408 */
[----:B------:R-:W-:Y:S05]  /*1ac0*/  @P1 BRA `(.L_x_24) ;  /* 0x0000000000041947 */ /* 0x000fea0003800000 */
[----:B------:R-:W-:Y:S01]  /*1ad0*/  BPT.TRAP 0x1 ;  /* 0x000000040000795c */ /* 0x000fe20000300000 */
.L_x_24:
[----:B------:R-:W-:Y:S01]  /*1ae0*/  UIADD3 UR6, UR6, 0x1, URZ ;  /* 0x0000000106067890 */ /* 0x000fe2000fffe03f */
[C---:B------:R-:W-:Y:S01]  /*1af0*/  ISETP.GT.AND P1, PT, R0.reuse, 0x1, PT ;  /* 0x000000010000780c */ /* 0x040fe20003f24270 */
[----:B------:R-:W-:Y:S01]  /*1b00*/  UIADD3 UR7, UR7, 0x1, URZ ;  /* 0x0000000107077890 */ /* 0x000fe2000fffe03f */
[----:B------:R-:W-:Y:S01]  /*1b10*/  VIADD R0, R0, 0xffffffff ;  /* 0xffffffff00007836 */ /* 0x000fe20000000000 */
[----:B------:R-:W-:Y:S02]  /*1b20*/  UISETP.NE.AND UP0, UPT, UR6, 0x4, UPT ;  /* 0x000000040600788c */ /* 0x000fe4000bf05270 */
[----:B------:R-:W-:Y:S02]  /*1b30*/  UISETP.NE.AND UP1, UPT, UR7, 0x4, UPT ;  /* 0x000000040700788c */ /* 0x000fe4000bf25270 */
[----:B------:R-:W-:Y:S02]  /*1b40*/  USEL UR8, URZ, 0x1, UP0 ;  /* 0x000000013f087887 */ /* 0x000fe40008000000 */
[----:B------:R-:W-:-:S02]  /*1b50*/  USEL UR6, UR6, URZ, UP0 ;  /* 0x0000003f06067287 */ /* 0x000fc40008000000 */
[----:B------:R-:W-:Y:S02]  /*1b60*/  USEL UR7, UR7, URZ, UP1 ;  /* 0x0000003f07077287 */ /* 0x000fe40008800000 */
[----:B------:R-:W-:Y:S01]  /*1b70*/  LOP3.LUT R5, R5, UR8, RZ, 0x3c, !PT ;  /* 0x0000000805057c12 */ /* 0x000fe2000f8e3cff */
[----:B------:R-:W-:Y:S09]  /*1b80*/  @P1 BRA `(.L_x_25) ;  /* 0xfffffff800b41947 */ /* 0x000ff2000383ffff */
.L_x_18:
[----:B------:R-:W2:Y:S02]  /*1b90*/  LDC R0, c[0x0][0x28c] ;  /* 0x0000a300ff007b82 */ /* 0x000ea40000000800 */
[----:B--2---:R-:W-:-:S13]  /*1ba0*/  ISETP.GE.AND P1, PT, R0, 0x1, PT ;  /* 0x000000010000780c */ /* 0x004fda0003f26270 */
[----:B------:R-:W-:Y:S05]  /*1bb0*/  @!P1 BRA `(.L_x_26) ;  /* 0x0000000000409947 */ /* 0x000fea0003800000 */
[----:B------:R-:W-:Y:S05]  /*1bc0*/  @!P0 BRA `(.L_x_27) ;  /* 0x0000000000048947 */ /* 0x000fea0003800000 */
[----:B------:R-:W-:Y:S01]  /*1bd0*/  BPT.TRAP 0x1 ;  /* 0x000000040000795c */ /* 0x000fe20000300000 */
.L_x_27:
[----:B------:R-:W2:Y:S01]  /*1be0*/  S2UR UR6, SR_CgaCtaId ;  /* 0x00000000000679c3 */ /* 0x000ea20000008800 */
[----:B------:R-:W-:Y:S01]  /*1bf0*/  UISETP.LT.AND UP0, UPT, UR40, 0x1, UPT ;  /* 0x000000012800788c */ /* 0x000fe2000bf01270 */
[----:B------:R-:W-:Y:S01]  /*1c00*/  ISETP.GT.U32.AND P0, PT, R19, 0x1, PT ;  /* 0x000000011300780c */ /* 0x000fe20003f04070 */
[----:B------:R-:W-:Y:S02]  /*1c10*/  UMOV UR5, 0x400 ;  /* 0x0000040000057882 */ /* 0x000fe40000000000 */
[----:B------:R-:W-:-:S04]  /*1c20*/  USEL UR4, UR40, 0x1, UP0 ;  /* 0x0000000128047887 */ /* 0x000fc80008000000 */
[----:B------:R-:W-:-:S04]  /*1c30*/  UIADD3 UR4, UR39, UR40, -UR4 ;  /* 0x0000002827047290 */ /* 0x000fc8000fffe804 */
[----:B------:R-:W-:-:S04]  /*1c40*/  USHF.L.U32 UR4, UR4, 0x3, URZ ;  /* 0x0000000304047899 */ /* 0x000fc8000800063f */
[----:B------:R-:W-:Y:S02]  /*1c50*/  ULOP3.LUT UR4, UR4, 0x18, URZ, 0xc0, !UPT ;  /* 0x0000001804047892 */ /* 0x000fe4000f8ec03f */
[----:B--2---:R-:W-:-:S04]  /*1c60*/  ULEA UR5, UR6, UR5, 0x18 ;  /* 0x0000000506057291 */ /* 0x004fc8000f8ec03f */
[----:B------:R-:W-:-:S04]  /*1c70*/  UIADD3 UR4, UR5, 0x20, UR4 ;  /* 0x0000002005047890 */ /* 0x000fc8000fffe004 */
[----:B------:R-:W-:-:S09]  /*1c80*/  UPRMT UR4, URZ, 0x654, UR4 ;  /* 0x000006543f047896 */ /* 0x000fd20008000004 */
[----:B------:R-:W-:Y:S01]  /*1c90*/  SYNCS.ARRIVE.TRANS64.RED.A1T0 RZ, [UR4], RZ ;  /* 0x000000ffffff79a7 */ /* 0x000fe20008100404 */
[----:B------:R-:W-:Y:S05]  /*1ca0*/  @P0 BRA `(.L_x_26) ;  /* 0x0000000000040947 */ /* 0x000fea0003800000 */
[----:B------:R-:W-:Y:S01]  /*1cb0*/  BPT.TRAP 0x1 ;  /* 0x000000040000795c */ /* 0x000fe20000300000 */
.L_x_26:
[----:B------:R-:W2:Y:S01]  /*1cc0*/  LDC R6, c[0x0][0x288] ;  /* 0x0000a200ff067b82 */ /* 0x000ea20000000800 */
[----:B01----:R-:W-:Y:S01]  /*1cd0*/  LOP3.LUT R4, R18, 0x60, RZ, 0xc0, !PT ;  /* 0x0000006012047812 */ /* 0x003fe200078ec0ff */
[----:B------:R-:W-:Y:S01]  /*1ce0*/  UIADD3 UR39, UR40, UR39, URZ ;  /* 0x0000002728277290 */ /* 0x000fe2000fffe03f */
[----:B------:R-:W-:Y:S01]  /*1cf0*/  LOP3.LUT R0, R22, 0x1, RZ, 0xc0, !PT ;  /* 0x0000000116007812 */ /* 0x000fe200078ec0ff */
[----:B------:R-:W-:Y:S01]  /*1d00*/  IMAD.SHL.U32 R13, R153, 0x80, RZ ;  /* 0x00000080990d7824 */ /* 0x000fe200078e00ff */
[----:B------:R-:W-:Y:S01]  /*1d10*/  SHF.R.U32.HI R3, RZ, 0x2, R18 ;  /* 0x00000002ff037819 */ /* 0x000fe20000011612 */
[----:B------:R-:W-:Y:S01]  /*1d20*/  USHF.R.U32.HI UR4, URZ, 0x2, UR39 ;  /* 0x000000023f047899 */ /* 0x000fe20008011627 */
[----:B------:R-:W-:Y:S01]  /*1d30*/  SHF.R.U32.HI R10, RZ, 0x1, R4 ;  /* 0x00000001ff0a7819 */ /* 0x000fe20000011604 */
[----:B------:R-:W-:Y:S01]  /*1d40*/  IMAD.SHL.U32 R4, R0, 0x40, RZ ;  /* 0x0000004000047824 */ /* 0x000fe200078e00ff */
[----:B------:R-:W-:Y:S01]  /*1d50*/  LOP3.LUT R3, R3, 0x7, RZ, 0xc0, !PT ;  /* 0x0000000703037812 */ /* 0x000fe200078ec0ff */
[----:B------:R-:W-:Y:S01]  /*1d60*/  ULOP3.LUT UR4, UR4, 0x1, URZ, 0xc0, !UPT ;  /* 0x0000000104047892 */ /* 0x000fe2000f8ec03f */
[----:B------:R-:W-:Y:S01]  /*1d70*/  SHF.L.U32 R15, R152, 0x8, RZ ;  /* 0x00000008980f7819 */ /* 0x000fe200000006ff */
[----:B------:R-:W-:Y:S01]  /*1d80*/  ULDC UR8, c[0x0][0x284] ;  /* 0x0000a10000087ab9 */ /* 0x000fe20000000800 */
[--C-:B------:R-:W-:Y:S01]  /*1d90*/  IADD3 R5, RZ, -R10, -R3.reuse ;  /* 0x8000000aff057210 */ /* 0x100fe20007ffe803 */
[----:B------:R-:W-:Y:S01]  /*1da0*/  UISETP.GT.U32.AND UP1, UPT, UR39, 0x3, UPT ;  /* 0x000000032700788c */ /* 0x000fe2000bf24070 */
[----:B------:R-:W-:Y:S01]  /*1db0*/  LOP3.LUT R3, R4, 0x40, R3, 0xe2, !PT ;  /* 0x0000004004037812 */ /* 0x000fe200078ee203 */
[----:B------:R-:W-:Y:S01]  /*1dc0*/  UISETP.NE.U32.AND UP0, UPT, UR4, 0x1, UPT ;  /* 0x000000010400788c */ /* 0x000fe2000bf05070 */
[----:B------:R-:W-:Y:S01]  /*1dd0*/  LOP3.LUT R4, R18, 0x3, RZ, 0xc0, !PT ;  /* 0x0000000312047812 */ /* 0x000fe200078ec0ff */
[----:B------:R-:W-:Y:S01]  /*1de0*/  ULDC.64 UR6, c[0x0][0x5d0] ;  /* 0x0001740000067ab9 */ /* 0x000fe20000000a00 */
[----:B------:R-:W-:Y:S01]  /*1df0*/  SHF.R.S32.HI R21, RZ, 0x1f, R23 ;  /* 0x0000001fff157819 */ /* 0x000fe20000011417 */
[----:B------:R-:W-:Y:S01]  /*1e00*/  UISETP.LT.U32.AND UP1, UPT, UR40, 0x4, UP1 ;  /* 0x000000042800788c */ /* 0x000fe20008f21070 */
[----:B------:R-:W-:Y:S01]  /*1e10*/  IMAD.WIDE R8, R152, 0x100, RZ ;  /* 0x0000010098087825 */ /* 0x000fe200078e02ff */
[----:B------:R-:W-:Y:S01]  /*1e20*/  UISETP.GT.U32.AND UP0, UPT, UR40, 0x3, !UP0 ;  /* 0x000000032800788c */ /* 0x000fe2000c704070 */
[----:B--2---:R-:W-:-:S02]  /*1e30*/  ISETP.GE.AND P0, PT, R13, R6, PT ;  /* 0x000000060d00720c */ /* 0x004fc40003f06270 */
[----:B------:R-:W-:Y:S01]  /*1e40*/  IMAD R12, R4, -0x2, R6 ;  /* 0xfffffffe040c7824 */ /* 0x000fe200078e0206 */
[----:B------:R-:W-:Y:S01]  /*1e50*/  USEL UR5, URZ, 0x1, !UP1 ;  /* 0x000000013f057887 */ /* 0x000fe2000c800000 */
[----:B------:R-:W-:Y:S01]  /*1e60*/  IMAD.SHL.U32 R6, R18, 0x2, RZ ;  /* 0x0000000212067824 */ /* 0x000fe200078e00ff */
[----:B------:R-:W-:Y:S01]  /*1e70*/  ISETP.GE.OR P0, PT, R15, UR8, P0 ;  /* 0x000000080f007c0c */ /* 0x000fe20008706670 */
[----:B------:R-:W-:Y:S01]  /*1e80*/  IMAD R4, R21, UR6, RZ ;  /* 0x0000000615047c24 */ /* 0x000fe2000f8e02ff */
[----:B------:R-:W-:Y:S01]  /*1e90*/  USEL UR4, URZ, 0x1, !UP0 ;  /* 0x000000013f047887 */ /* 0x000fe2000c000000 */
[----:B------:R-:W-:Y:S01]  /*1ea0*/  IMAD R0, R0, -0x40, R5 ;  /* 0xffffffc000007824 */ /* 0x000fe200078e0205 */
[----:B------:R-:W-:Y:S01]  /*1eb0*/  LOP3.LUT R6, R13, 0x6, R6, 0xf8, !PT ;  /* 0x000000060d067812 */ /* 0x000fe200078ef806 */
[----:B------:R-:W-:Y:S01]  /*1ec0*/  IMAD R11, R23, UR7, R4 ;  /* 0x00000007170b7c24 */ /* 0x000fe2000f8e0204 */
[----:B------:R-:W-:Y:S01]  /*1ed0*/  LOP3.LUT R153, R8, R3, R10, 0xfe, !PT ;  /* 0x0000000308997212 */ /* 0x000fe200078efe0a */
[----:B------:R-:W-:Y:S01]  /*1ee0*/  ULOP3.LUT UR39, UR39, 0x3, URZ, 0xc0, !UPT ;  /* 0x0000000327277892 */ /* 0x000fe2000f8ec03f */
[----:B------:R-:W-:Y:S01]  /*1ef0*/  SHF.R.S32.HI R7, RZ, 0x1f, R6 ;  /* 0x0000001fff077819 */ /* 0x000fe20000011406 */
[----:B------:R-:W-:Y:S01]  /*1f00*/  ULOP3.LUT UR38, UR4, UR38, UR5, 0x96, !UPT ;  /* 0x0000002604267292 */ /* 0x000fe2000f8e9605 */
[----:B------:R-:W-:Y:S01]  /*1f10*/  IADD3 R3, -R15, UR8, R0 ;  /* 0x000000080f037c10 */ /* 0x000fe2000fffe100 */
[----:B------:R-:W-:-:S02]  /*1f20*/  IMAD.IADD R0, R12, 0x1, -R13 ;  /* 0x000000010c007824 */ /* 0x000fc400078e0a0d */
[----:B------:R-:W-:-:S04]  /*1f30*/  IMAD.WIDE.U32 R4, R23, UR6, R6 ;  /* 0x0000000617047c25 */ /* 0x000fc8000f8e0006 */
[----:B------:R-:W-:Y:S02]  /*1f40*/  IMAD.IADD R11, R5, 0x1, R11 ;  /* 0x00000001050b7824 */ /* 0x000fe400078e020b */
[----:B------:R-:W-:Y:S02]  /*1f50*/  IMAD.MOV.U32 R152, RZ, RZ, -0x1 ;  /* 0xffffffffff987424 */ /* 0x000fe400078e00ff */
[----:B------:R-:W-:Y:S01]  /*1f60*/  IMAD.MOV.U32 R10, RZ, RZ, R4 ;  /* 0x000000ffff0a7224 */ /* 0x000fe200078e0004 */
[----:B------:R-:W-:Y:S06]  /*1f70*/  @P0 BRA `(.L_x_28) ;  /* 0x00000084006c0947 */ /* 0x000fec0003800000 */
[----:B------:R-:W0:Y:S01]  /*1f80*/  LDC.64 R4, c[0x0][0x5c8] ;  /* 0x00017200ff047b82 */ /* 0x000e220000000a00 */
[----:B-----5:R-:W-:Y:S01]  /*1f90*/  FSETP.NEU.AND P0, PT, R155, RZ, PT ;  /* 0x000000ff9b00720b */ /* 0x020fe20003f0d000 */
[----:B------:R-:W-:Y:S01]  /*1fa0*/  BSSY B0, `(.L_x_28) ;  /* 0x0000858000007945 */ /* 0x000fe20003800000 */
[----:B------:R-:W-:-:S04]  /*1fb0*/  ISETP.GT.AND P3, PT, R3, RZ, PT ;  /* 0x000000ff0300720c */ /* 0x000fc80003f64270 */
[----:B------:R-:W-:Y:S01]  /*1fc0*/  ISETP.GT.AND P1, PT, R0, RZ, P3 ;  /* 0x000000ff0000720c */ /* 0x000fe20001f24270 */
[-C--:B0-----:R-:W-:Y:S02]  /*1fd0*/  IMAD R12, R9, R4.reuse, RZ ;  /* 0x00000004090c7224 */ /* 0x081fe400078e02ff */
[----:B------:R-:W-:-:S04]  /*1fe0*/  IMAD.WIDE.U32 R166, R153, R4, R10 ;  /* 0x0000000499a67225 */ /* 0x000fc800078e000a */
[----:B------:R-:W-:-:S04]  /*1ff0*/  IMAD R11, R153, R5, R12 ;  /* 0x00000005990b7224 */ /* 0x000fc800078e020c */
[----:B------:R-:W-:Y:S01]  /*2000*/  IMAD.IADD R169, R167, 0x1, R11 ;  /* 0x00000001a7a97824 */ /* 0x000fe200078e020b */
[----:B------:R-:W-:Y:S06]  /*2010*/  @!P0 BRA `(.L_x_29) ;  /* 0x00000060000c8947 */ /* 0x000fec0003800000 */
[----:B------:R-:W0:Y:S01]  /*2020*/  LDC.64 R12, c[0x0][0x5b8] ;  /* 0x00016e00ff0c7b82 */ /* 0x000e220000000a00 */
[----:B------:R-:W-:-:S07]  /*2030*/  ULDC.64 UR4, c[0x0][0x5c0] ;  /* 0x0001700000047ab9 */ /* 0x000fce0000000a00 */
[----:B------:R-:W1:Y:S08]  /*2040*/  LDC.64 R14, c[0x0][0x5b0] ;  /* 0x00016c00ff0e7b82 */ /* 0x000e700000000a00 */
[----:B------:R-:W2:Y:S01]  /*2050*/  LDC.64 R10, c[0x0][0x5a8] ;  /* 0x00016a00ff0a7b82 */ /* 0x000ea20000000a00 */
[----:B0-----:R-:W-:-:S04]  /*2060*/  IMAD R20, R21, R12, RZ ;  /* 0x0000000c15147224 */ /* 0x001fc800078e02ff */
[C---:B------:R-:W-:Y:S02]  /*2070*/  IMAD R13, R23.reuse, R13, R20 ;  /* 0x0000000d170d7224 */ /* 0x040fe400078e0214 */
[----:B------:R-:W-:-:S04]  /*2080*/  IMAD.WIDE.U32 R20, R23, R12, R6 ;  /* 0x0000000c17147225 */ /* 0x000fc800078e0006 */
[----:B-1----:R-:W-:Y:S02]  /*2090*/  IMAD R156, R9, R14, RZ ;  /* 0x0000000e099c7224 */ /* 0x002fe400078e02ff */
[----:B------:R-:W-:Y:S02]  /*20a0*/  IMAD.IADD R157, R21, 0x1, R13 ;  /* 0x00000001159d7824 */ /* 0x000fe400078e020d */
[----:B------:R-:W-:Y:S02]  /*20b0*/  IMAD R167, R153, R15, R156 ;  /* 0x0000000f99a77224 */ /* 0x000fe400078e029c */
[----:B------:R-:W-:-:S04]  /*20c0*/  IMAD.MOV.U32 R156, RZ, RZ, R20 ;  /* 0x000000ffff9c7224 */ /* 0x000fc800078e0014 */
[----:B------:R-:W-:-:S04]  /*20d0*/  IMAD.WIDE.U32 R158, R153, R14, R156 ;  /* 0x0000000e999e7225 */ /* 0x000fc800078e009c */
[----:B------:R-:W-:Y:S01]  /*20e0*/  IMAD.IADD R159, R159, 0x1, R167 ;  /* 0x000000019f9f7824 */ /* 0x000fe200078e02a7 */
[----:B--2---:R-:W-:-:S04]  /*20f0*/  LEA R160, P0, R158, R10, 0x1 ;  /* 0x0000000a9ea07211 */ /* 0x004fc800078008ff */
[----:B------:R-:W-:-:S05]  /*2100*/  LEA.HI.X R161, R158, R11, R159, 0x1, P0 ;  /* 0x0000000b9ea17211 */ /* 0x000fca00000f0c9f */
[----:B------:R-:W2:Y:S01]  /*2110*/  @P1 LDG.E.LTC128B.U16 R165, desc[UR36][R160.64] ;  /* 0x00000024a0a51981 */ /* 0x000ea2000c1e1520 */
[----:B------:R-:W-:Y:S01]  /*2120*/  IMAD.WIDE.U32 R162, R153, R14, R6 ;  /* 0x0000000e99a27225 */ /* 0x000fe200078e0006 */
[----:B------:R-:W-:Y:S01]  /*2130*/  ISETP.GT.AND P2, PT, R0, 0x1, P3 ;  /* 0x000000010000780c */ /* 0x000fe20001f44270 */
[----:B------:R-:W-:Y:S03]  /*2140*/  BSSY B1, `(.L_x_30) ;  /* 0x0000012000017945 */ /* 0x000fe60003800000 */
[----:B------:R-:W-:-:S03]  /*2150*/  IADD3 R163, R167, R163, RZ ;  /* 0x000000a3a7a37210 */ /* 0x000fc60007ffe0ff */
[----:B------:R-:W-:-:S04]  /*2160*/  IMAD.WIDE.U32 R162, R23, R12, R162 ;  /* 0x0000000c17a27225 */ /* 0x000fc800078e00a2 */
[----:B--2---:R-:W-:-:S04]  /*2170*/  IMAD.U32 R158, R165, 0x10000, RZ ;  /* 0x00010000a59e7824 */ /* 0x004fc800078e00ff */
[----:B------:R-:W-:Y:S01]  /*2180*/  FMUL R159, R158, R155 ;  /* 0x0000009b9e9f7220 */ /* 0x000fe20000400000 */
[----:B------:R-:W-:-:S03]  /*2190*/  LEA R158, P0, R166, UR4, 0x1 ;  /* 0x00000004a69e7c11 */ /* 0x000fc6000f8008ff */
[----:B------:R-:W-:Y:S01]  /*21a0*/  FFMA R159, R88, R154, R159 ;  /* 0x0000009a589f7223 */ /* 0x000fe2000000009f */
[----:B------:R-:W-:-:S04]  /*21b0*/  IMAD.IADD R88, R13, 0x1, R163 ;  /* 0x000000010d587824 */ /* 0x000fc800078e02a3 */
[----:B------:R-:W-:Y:S02]  /*21c0*/  F2FP.BF16.F32.PACK_AB R161, RZ, R159 ;  /* 0x0000009fffa1723e */ /* 0x000fe400000010ff */
[----:B------:R-:W-:Y:S02]  /*21d0*/  LEA.HI.X R159, R166, UR5, R169, 0x1, P0 ;  /* 0x00000005a69f7c11 */ /* 0x000fe400080f0ca9 */
[----:B------:R-:W-:Y:S02]  /*21e0*/  PRMT R163, R161, 0x7610, R163 ;  /* 0x00007610a1a37816 */ /* 0x000fe400000000a3 */
[----:B------:R-:W-:-:S03]  /*21f0*/  LEA R160, P0, R162, R10, 0x1 ;  /* 0x0000000aa2a07211 */ /* 0x000fc600078008ff */
[----:B------:R0:W-:Y:S01]  /*2200*/  @P1 STG.E.U16 desc[UR36][R158.64], R163 ;  /* 0x000000a39e001986 */ /* 0x0001e2000c101524 */
[----:B------:R-:W-:Y:S01]  /*2210*/  LEA.HI.X R161, R162, R11, R88, 0x1, P0 ;  /* 0x0000000ba2a17211 */ /* 0x000fe200000f0c58 */
[C---:B------:R-:W-:Y:S01]  /*2220*/  IMAD.SHL.U32 R162, R14.reuse, 0x8, RZ ;  /* 0x000000080ea27824 */ /* 0x040fe200078e00ff */
[----:B0-----:R-:W-:Y:S01]  /*2230*/  SHF.L.U64.HI R163, R14, 0x3, R15 ;  /* 0x000000030ea37819 */ /* 0x001fe2000001020f */
[----:B------:R-:W-:Y:S06]  /*2240*/  @!P2 BRA `(.L_x_31) ;  /* 0x000000000004a947 */ /* 0x000fec0003800000 */
[----:B------:R0:W5:Y:S02]  /*2250*/  LDG.E.LTC128B.U16 R165, desc[UR36][R160.64+0x2] ;  /* 0x00000224a0a57981 */ /* 0x000164000c1e1520 */
.L_x_31:
[----:B------:R-:W-:Y:S05]  /*2260*/  BSYNC B1 ;  /* 0x0000000000017941 */ /* 0x000fea0003800000 */
.L_x_30:
[----:B-----5:R-:W-:Y:S01]  /*2270*/  IMAD.U32 R88, R165, 0x10000, RZ ;  /* 0x00010000a5587824 */ /* 0x020fe200078e00ff */
[----:B------:R-:W-:Y:S01]  /*2280*/  ISETP.GT.AND P0, PT, R3, 0x8, PT ;  /* 0x000000080300780c */ /* 0x000fe20003f04270 */
[----:B------:R-:W-:Y:S01]  /*2290*/  IMAD.WIDE.U32 R170, R153, R14, R162 ;  /* 0x0000000e99aa7225 */ /* 0x000fe200078e00a2 */
[----:B------:R-:W-:-:S03]  /*22a0*/  PRMT R172, R165, 0x7610, R172 ;  /* 0x00007610a5ac7816 */ /* 0x000fc600000000ac */
[----:B------:R-:W-:Y:S01]  /*22b0*/  FMUL R88, R88, R155 ;  /* 0x0000009b58587220 */ /* 0x000fe20000400000 */
[----:B------:R-:W-:Y:S01]  /*22c0*/  ISETP.GT.AND P1, PT, R0, RZ, P0 ;  /* 0x000000ff0000720c */ /* 0x000fe20000724270 */
[----:B------:R-:W-:Y:S01]  /*22d0*/  IMAD.IADD R169, R167, 0x1, R171 ;  /* 0x00000001a7a97824 */ /* 0x000fe200078e02ab */
[----:B------:R-:W-:Y:S01]  /*22e0*/  IADD3 R166, P4, R20, R170, RZ ;  /* 0x000000aa14a67210 */ /* 0x000fe20007f9e0ff */
[----:B------:R-:W-:-:S04]  /*22f0*/  FFMA R89, R89, R154, R88 ;  /* 0x0000009a59597223 */ /* 0x000fc80000000058 */
[----:B------:R-:W-:Y:S01]  /*2300*/  IMAD.X R167, R169, 0x1, R157, P4 ;  /* 0x00000001a9a77824 */ /* 0x000fe200020e069d */
[----:B------:R-:W-:Y:S02]  /*2310*/  F2FP.BF16.F32.PACK_AB R168, RZ, R89 ;  /* 0x00000059ffa8723e */ /* 0x000fe400000010ff */
[----:B------:R-:W-:Y:S02]  /*2320*/  LEA R88, P4, R166, R10, 0x1 ;  /* 0x0000000aa6587211 */ /* 0x000fe400078808ff */
[----:B------:R-:W-:Y:S02]  /*2330*/  PRMT R171, R168, 0x7610, R171 ;  /* 0x00007610a8ab7816 */ /* 0x000fe400000000ab */
[----:B------:R-:W-:-:S03]  /*2340*/  LEA.HI.X R89, R166, R11, R167, 0x1, P4 ;  /* 0x0000000ba6597211 */ /* 0x000fc600020f0ca7 */
[----:B------:R1:W-:Y:S04]  /*2350*/  @P2 STG.E.U16 desc[UR36][R158.64+0x2], R171 ;  /* 0x000002ab9e002986 */ /* 0x0003e8000c101524 */
[----:B------:R2:W3:Y:S01]  /*2360*/  @P1 LDG.E.LTC128B.U16 R172, desc[UR36][R88.64] ;  /* 0x0000002458ac1981 */ /* 0x0004e2000c1e1520 */
[----:B------:R-:W-:Y:S01]  /*2370*/  IMAD.SHL.U32 R165, R4, 0x10, RZ ;  /* 0x0000001004a57824 */ /* 0x000fe200078e00ff */
[----:B------:R-:W-:Y:S01]  /*2380*/  IADD3 R170, P2, R6, R170, RZ ;  /* 0x000000aa06aa7210 */ /* 0x000fe20007f5e0ff */
[----:B------:R-:W-:Y:S03]  /*2390*/  BSSY B1, `(.L_x_32) ;  /* 0x0000011000017945 */ /* 0x000fe60003800000 */
[----:B------:R-:W-:Y:S01]  /*23a0*/  IADD3 R168, P4, R165, R158, RZ ;  /* 0x0000009ea5a87210 */ /* 0x000fe20007f9e0ff */
[----:B-1----:R-:W-:Y:S01]  /*23b0*/  IMAD.X R171, R7, 0x1, R169, P2 ;  /* 0x0000000107ab7824 */ /* 0x002fe200010e06a9 */
[----:B------:R-:W-:Y:S01]  /*23c0*/  ISETP.GT.AND P2, PT, R0, 0x1, P0 ;  /* 0x000000010000780c */ /* 0x000fe20000744270 */
[----:B------:R-:W-:-:S03]  /*23d0*/  IMAD.WIDE.U32 R170, R23, R12, R170 ;  /* 0x0000000c17aa7225 */ /* 0x000fc600078e00aa */
[----:B--2---:R-:W-:Y:S01]  /*23e0*/  LEA R88, P5, R170, R10, 0x1 ;  /* 0x0000000aaa587211 */ /* 0x004fe200078a08ff */
[----:B---3--:R-:W-:-:S04]  /*23f0*/  IMAD.U32 R166, R172, 0x10000, RZ ;  /* 0x00010000aca67824 */ /* 0x008fc800078e00ff */
[----:B------:R-:W-:Y:S01]  /*2400*/  FMUL R167, R166, R155 ;  /* 0x0000009ba6a77220 */ /* 0x000fe20000400000 */
[----:B------:R-:W-:-:S03]  /*2410*/  IMAD.IADD R166, R13, 0x1, R171 ;  /* 0x000000010da67824 */ /* 0x000fc600078e02ab */
[----:B------:R-:W-:Y:S01]  /*2420*/  FFMA R90, R90, R154, R167 ;  /* 0x0000009a5a5a7223 */ /* 0x000fe200000000a7 */
[----:B------:R-:W-:Y:S02]  /*2430*/  SHF.L.U64.HI R167, R4, 0x4, R5 ;  /* 0x0000000404a77819 */ /* 0x000fe40000010205 */
[----:B------:R-:W-:Y:S02]  /*2440*/  LEA.HI.X R89, R170, R11, R166, 0x1, P5 ;  /* 0x0000000baa597211 */ /* 0x000fe400028f0ca6 */
[----:B------:R-:W-:Y:S02]  /*2450*/  F2FP.BF16.F32.PACK_AB R90, RZ, R90 ;  /* 0x0000005aff5a723e */ /* 0x000fe400000010ff */
[----:B------:R-:W-:-:S05]  /*2460*/  IADD3.X R169, R167, R159, RZ, P4, !PT ;  /* 0x0000009fa7a97210 */ /* 0x000fca00027fe4ff */
[----:B------:R1:W-:Y:S01]  /*2470*/  @P1 STG.E.U16 desc[UR36][R168.64], R90 ;  /* 0x0000005aa8001986 */ /* 0x0003e2000c101524 */
[----:B------:R-:W-:Y:S05]  /*2480*/  @!P2 BRA `(.L_x_33) ;  /* 0x000000000004a947 */ /* 0x000fea0003800000 */
[----:B------:R2:W5:Y:S02]  /*2490*/  LDG.E.LTC128B.U16 R172, desc[UR36][R88.64+0x2] ;  /* 0x0000022458ac7981 */ /* 0x000564000c1e1520 */
.L_x_33:
[----:B------:R-:W-:Y:S05]  /*24a0*/  BSYNC B1 ;  /* 0x0000000000017941 */ /* 0x000fea0003800000 */
.L_x_32:
[----:B-1---5:R-:W-:Y:S01]  /*24b0*/  IMAD.U32 R90, R172, 0x10000, RZ ;  /* 0x00010000ac5a7824 */ /* 0x022fe200078e00ff */
[----:B------:R-:W-:Y:S01]  /*24c0*/  ISETP.GT.AND P1, PT, R0, 0x8, P3 ;  /* 0x000000080000780c */ /* 0x000fe20001f24270 */
[----:B------:R-:W-:Y:S02]  /*24d0*/  BSSY B1, `(.L_x_34) ;  /* 0x000000a000017945 */ /* 0x000fe40003800000 */
[----:B------:R-:W-:-:S04]  /*24e0*/  FMUL R90, R90, R155 ;  /* 0x0000009b5a5a7220 */ /* 0x000fc80000400000 */
[----:B------:R-:W-:Y:S01]  /*24f0*/  FFMA R90, R91, R154, R90 ;  /* 0x0000009a5b5a7223 */ /* 0x000fe2000000005a */
[----:B------:R-:W-:-:S04]  /*2500*/  @P2 IMAD.MOV.U32 R91, RZ, RZ, R169 ;  /* 0x000000ffff5b2224 */ /* 0x000fc800078e00a9 */
[----:B------:R-:W-:-:S04]  /*2510*/  F2FP.BF16.F32.PACK_AB R90, RZ, R90 ;  /* 0x0000005aff5a723e */ /* 0x000fc800000010ff */
[----:B------:R-:W-:Y:S01]  /*2520*/  PRMT R166, R90, 0x7610, R166 ;  /* 0x000076105aa67816 */ /* 0x000fe200000000a6 */
[----:B------:R-:W-:-:S05]  /*2530*/  @P2 IMAD.MOV.U32 R90, RZ, RZ, R168 ;  /* 0x000000ffff5a2224 */ /* 0x000fca00078e00a8 */
[----:B------:R1:W-:Y:S01]  /*2540*/  @P2 STG.E.U16 desc[UR36][R90.64+0x2], R166 ;  /* 0x000002a65a002986 */ /* 0x0003e2000c101524 */
[----:B------:R-:W-:Y:S05]  /*2550*/  @!P1 BRA `(.L_x_35) ;  /* 0x0000000000049947 */ /* 0x000fea0003800000 */
[----:B------:R3:W5:Y:S02]  /*2560*/  LDG.E.LTC128B.U16 R172, desc[UR36][R160.64+0x10] ;  /* 0x00001024a0ac7981 */ /* 0x000764000c1e1520 */
.L_x_35:
[----:B------:R-:W-:Y:S05]  /*2570*/  BSYNC B1 ;  /* 0x0000000000017941 */ /* 0x000fea0003800000 */
.L_x_34:
[----:B-1---5:R-:W-:Y:S01]  /*2580*/  IMAD.U32 R90, R172, 0x10000, RZ ;  /* 0x00010000ac5a7824 */ /* 0x022fe200078e00ff */
[----:B------:R-:W-:Y:S01]  /*2590*/  ISETP.GT.AND P2, PT, R0, 0x9, P3 ;  /* 0x000000090000780c */ /* 0x000fe20001f44270 */
[----:B------:R-:W-:Y:S02]  /*25a0*/  BSSY B1, `(.L_x_36) ;  /* 0x000000a000017945 */ /* 0x000fe40003800000 */
[----:B------:R-:W-:Y:S01]  /*25b0*/  FMUL R91, R90, R155 ;  /* 0x0000009b5a5b7220 */ /* 0x000fe20000400000 */
[----:B------:R-:W-:-:S03]  /*25c0*/  @P1 IMAD.MOV.U32 R90, RZ, RZ, R158 ;  /* 0x000000ffff5a1224 */ /* 0x000fc600078e009e */
[----:B------:R-:W-:-:S05]  /*25d0*/  FFMA R91, R92, R154, R91 ;  /* 0x0000009a5c5b7223 */ /* 0x000fca000000005b */
[----:B------:R-:W-:-:S04]  /*25e0*/  F2FP.BF16.F32.PACK_AB R91, RZ, R91 ;  /* 0x0000005bff5b723e */ /* 0x000fc800000010ff */
[----:B------:R-:W-:Y:S01]  /*25f0*/  PRMT R92, R91, 0x7610, R92 ;  /* 0x000076105b5c7816 */ /* 0x000fe2000000005c */
[----:B------:R-:W-:-:S05]  /*2600*/  @P1 IMAD.MOV.U32 R91, RZ, RZ, R159 ;  /* 0x000000ffff5b1224 */ /* 0x000fca00078e009f */
[----:B------:R1:W-:Y:S01]  /*2610*/  @P1 STG.E.U16 desc[UR36][R90.64+0x10], R92 ;  /* 0x0000105c5a001986 */ /* 0x0003e2000c101524 */
[----:B------:R-:W-:Y:S05]  /*2620*/  @!P2 BRA `(.L_x_37) ;  /* 0x000000000004a947 */ /* 0x000fea0003800000 */
[----:B------:R4:W5:Y:S02]  /*2630*/  LDG.E.LTC128B.U16 R172, desc[UR36][R160.64+0x12] ;  /* 0x00001224a0ac7981 */ /* 0x000964000c1e1520 */
.L_x_37:
[----:B------:R-:W-:Y:S05]  /*2640*/  BSYNC B1 ;  /* 0x0000000000017941 */ /* 0x000fea0003800000 */
.L_x_36:
[----:B-1---5:R-:W-:Y:S01]  /*2650*/  IMAD.U32 R90, R172, 0x10000, RZ ;  /* 0x00010000ac5a7824 */ /* 0x022fe200078e00ff */
[----:B------:R-:W-:Y:S01]  /*2660*/  ISETP.GT.AND P1, PT, R0, 0x8, P0 ;  /* 0x000000080000780c */ /* 0x000fe20000724270 */
[----:B------:R-:W-:Y:S01]  /*2670*/  @P2 IMAD.MOV.U32 R91, RZ, RZ, R159 ;  /* 0x000000ffff5b2224 */ /* 0x000fe200078e009f */
[----:B------:R-:W-:Y:S01]  /*2680*/  BSSY B1, `(.L_x_38) ;  /* 0x0000009000017945 */ /* 0x000fe20003800000 */
[----:B------:R-:W-:-:S04]  /*2690*/  FMUL R90, R90, R155 ;  /* 0x0000009b5a5a7220 */ /* 0x000fc80000400000 */
[----:B------:R-:W-:-:S05]  /*26a0*/  FFMA R90, R93, R154, R90 ;  /* 0x0000009a5d5a7223 */ /* 0x000fca000000005a */
[----:B------:R-:W-:-:S04]  /*26b0*/  F2FP.BF16.F32.PACK_AB R90, RZ, R90 ;  /* 0x0000005aff5a723e */ /* 0x000fc800000010ff */
[----:B------:R-:W-:Y:S01]  /*26c0*/  PRMT R92, R90, 0x7610, R92 ;  /* 0x000076105a5c7816 */ /* 0x000fe2000000005c */
[----:B------:R-:W-:-:S05]  /*26d0*/  @P2 IMAD.MOV.U32 R90, RZ, RZ, R158 ;  /* 0x000000ffff5a2224 */ /* 0x000fca00078e009e */
[----:B------:R1:W-:Y:S01]  /*26e0*/  @P2 STG.E.U16 desc[UR36][R90.64+0x12], R92 ;  /* 0x0000125c5a002986 */ /* 0x0003e2000c101524 */
[----:B------:R-:W-:Y:S05]  /*26f0*/  @!P1 BRA `(.L_x_39) ;  /* 0x0000000000049947 */ /* 0x000fea0003800000 */
[----:B------:R0:W5:Y:S02]  /*2700*/  LDG.E.LTC128B.U16 R172, desc[UR36][R88.64+0x10] ;  /* 0x0000102458ac7981 */ /* 0x000164000c1e1520 */
.L_x_39:
[----:B------:R-:W-:Y:S05]  /*2710*/  BSYNC B1 ;  /* 0x0000000000017941 */ /* 0x000fea0003800000 */
.L_x_38:
[----:B-1---5:R-:W-:Y:S01]  /*2720*/  SHF.L.U32 R90, R172, 0x10, RZ ;  /* 0x00000010ac5a7819 */ /* 0x022fe200000006ff */
[----:B------:R-:W-:Y:S01]  /*2730*/  BSSY B1, `(.L_x_40) ;  /* 0x000000b000017945 */ /* 0x000fe20003800000 */
[----:B------:R-:W-:-:S03]  /*2740*/  ISETP.GT.AND P2, PT, R0, 0x9, P0 ;  /* 0x000000090000780c */ /* 0x000fc60000744270 */
        /* <DEDUP_REMOVED lines=9> */
.L_x_41:
[----:B------:R-:W-:Y:S05]  /*27e0*/  BSYNC B1 ;  /* 0x0000000000017941 */ /* 0x000fea0003800000 */
.L_x_40:
        /* <DEDUP_REMOVED lines=12> */
.L_x_43:
[----:B------:R-:W-:Y:S05]  /*28b0*/  BSYNC B1 ;  /* 0x0000000000017941 */ /* 0x000fea0003800000 */
.L_x_42:
        /* <DEDUP_REMOVED lines=12> */
.L_x_45:
[----:B------:R-:W-:Y:S05]  /*2980*/  BSYNC B1 ;  /* 0x0000000000017941 */ /* 0x000fea0003800000 */
.L_x_44:
[----:B-1---5:R-:W-:Y:S01]  /*2990*/  IMAD.U32 R90, R172, 0x10000, RZ ;  /* 0x00010000ac5a7824 */ /* 0x022fe200078e00ff */
[----:B------:R-:W-:Y:S01]  /*29a0*/  ISETP.GT.AND P1, PT, R0, 0x10, P0 ;  /* 0x000000100000780c */ /* 0x000fe20000724270 */
[----:B------:R-:W-:Y:S01]  /*29b0*/  @P2 IMAD.MOV.U32 R91, RZ, RZ, R159 ;  /* 0x000000ffff5b2224 */ /* 0x000fe200078e009f */
[----:B------:R-:W-:Y:S01]  /*29c0*/  BSSY B1, `(.L_x_46) ;  /* 0x0000009000017945 */ /* 0x000fe20003800000 */
[----:B------:R-:W-:-:S04]  /*29d0*/  FMUL R90, R90, R155 ;  /* 0x0000009b5a5a7220 */ /* 0x000fc80000400000 */
[----:B------:R-:W-:-:S05]  /*29e0*/  FFMA R90, R97, R154, R90 ;  /* 0x0000009a615a7223 */ /* 0x000fca000000005a */
[----:B------:R-:W-:-:S04]  /*29f0*/  F2FP.BF16.F32.PACK_AB R90, RZ, R90 ;  /* 0x0000005aff5a723e */ /* 0x000fc800000010ff */
[----:B------:R-:W-:Y:S02]  /*2a00*/  PRMT R92, R90, 0x7610, R92 ;  /* 0x000076105a5c7816 */ /* 0x000fe4000000005c */
[----:B------:R-:W-:-:S05]  /*2a10*/  @P2 MOV R90, R158 ;  /* 0x0000009e005a2202 */ /* 0x000fca0000000f00 */
[----:B------:R1:W-:Y:S01]  /*2a20*/  @P2 STG.E.U16 desc[UR36][R90.64+0x22], R92 ;  /* 0x0000225c5a002986 */ /* 0x0003e2000c101524 */
[----:B------:R-:W-:Y:S05]  /*2a30*/  @!P1 BRA `(.L_x_47) ;  /* 0x0000000000049947 */ /* 0x000fea0003800000 */
[----:B------:R0:W5:Y:S02]  /*2a40*/  LDG.E.LTC128B.U16 R172, desc[UR36][R88.64+0x20] ;  /* 0x0000202458ac7981 */ /* 0x000164000c1e1520 */
.L_x_47:
[----:B------:R-:W-:Y:S05]  /*2a50*/  BSYNC B1 ;  /* 0x0000000000017941 */ /* 0x000fea0003800000 */
.L_x_46:
        /* <DEDUP_REMOVED lines=12> */
.L_x_49:
[----:B------:R-:W-:Y:S05]  /*2b20*/  BSYNC B1 ;  /* 0x0000000000017941 */ /* 0x000fea0003800000 */
.L_x_48:
        /* <DEDUP_REMOVED lines=12> */
.L_x_51:
[----:B------:R-:W-:Y:S05]  /*2bf0*/  BSYNC B1 ;  /* 0x0000000000017941 */ /* 0x000fea0003800000 */
.L_x_50:
[----:B-1---5:R-:W-:Y:S01]  /*2c00*/  IMAD.U32 R90, R172, 0x10000, RZ ;  /* 0x00010000ac5a7824 */ /* 0x022fe200078e00ff */
[----:B------:R-:W-:Y:S01]  /*2c10*/  ISETP.GT.AND P2, PT, R0, 0x19, P3 ;  /* 0x000000190000780c */ /* 0x000fe20001f44270 */
[----:B------:R-:W-:Y:S02]  /*2c20*/  BSSY B1, `(.L_x_52) ;  /* 0x000000a000017945 */ /* 0x000fe40003800000 */
[----:B------:R-:W-:Y:S01]  /*2c30*/  FMUL R91, R90, R155 ;  /* 0x0000009b5a5b7220 */ /* 0x000fe20000400000 */
[----:B------:R-:W-:-:S03]  /*2c40*/  @P1 IMAD.MOV.U32 R90, RZ, RZ, R158 ;  /* 0x000000ffff5a1224 */ /* 0x000fc600078e009e */
[----:B------:R-:W-:-:S05]  /*2c50*/  FFMA R91, R100, R154, R91 ;  /* 0x0000009a645b7223 */ /* 0x000fca000000005b */
[----:B------:R-:W-:-:S04]  /*2c60*/  F2FP.BF16.F32.PACK_AB R91, RZ, R91 ;  /* 0x0000005bff5b723e */ /* 0x000fc800000010ff */
[----:B------:R-:W-:Y:S02]  /*2c70*/  PRMT R92, R91, 0x7610, R92 ;  /* 0x000076105b5c7816 */ /* 0x000fe4000000005c */
[----:B------:R-:W-:-:S05]  /*2c80*/  @P1 MOV R91, R159 ;  /* 0x0000009f005b1202 */ /* 0x000fca0000000f00 */
[----:B------:R1:W-:Y:S01]  /*2c90*/  @P1 STG.E.U16 desc[UR36][R90.64+0x30], R92 ;  /* 0x0000305c5a001986 */ /* 0x0003e2000c101524 */
[----:B------:R-:W-:Y:S05]  /*2ca0*/  @!P2 BRA `(.L_x_53) ;  /* 0x000000000004a947 */ /* 0x000fea0003800000 */
[----:B------:R0:W5:Y:S02]  /*2cb0*/  LDG.E.LTC128B.U16 R172, desc[UR36][R160.64+0x32] ;  /* 0x00003224a0ac7981 */ /* 0x000164000c1e1520 */
.L_x_53:
[----:B------:R-:W-:Y:S05]  /*2cc0*/  BSYNC B1 ;  /* 0x0000000000017941 */ /* 0x000fea0003800000 */
.L_x_52:
        /* <DEDUP_REMOVED lines=12> */
.L_x_55:
[----:B------:R-:W-:Y:S05]  /*2d90*/  BSYNC B1 ;  /* 0x0000000000017941 */ /* 0x000fea0003800000 */
.L_x_54:
        /* <DEDUP_REMOVED lines=12> */
.L_x_57:
[----:B------:R-:W-:Y:S05]  /*2e60*/  BSYNC B1 ;  /* 0x0000000000017941 */ /* 0x000fea0003800000 */
.L_x_56:
        /* <DEDUP_REMOVED lines=12> */
.L_x_59:
[----:B------:R-:W-:Y:S05]  /*2f30*/  BSYNC B1 ;  /* 0x0000000000017941 */ /* 0x000fea0003800000 */
.L_x_58:
        /* <DEDUP_REMOVED lines=12> */
.L_x_61:
[----:B------:R-:W-:Y:S05]  /*3000*/  BSYNC B1 ;  /* 0x0000000000017941 */ /* 0x000fea0003800000 */
.L_x_60:
        /* <DEDUP_REMOVED lines=12> */
.L_x_63:
[----:B------:R-:W-:Y:S05]  /*30d0*/  BSYNC B1 ;  /* 0x0000000000017941 */ /* 0x000fea0003800000 */
.L_x_62:
        /* <DEDUP_REMOVED lines=12> */
.L_x_65:
[----:B------:R-:W-:Y:S05]  /*31a0*/  BSYNC B1 ;  /* 0x0000000000017941 */ /* 0x000fea0003800000 */
.L_x_64:
        /* <DEDUP_REMOVED lines=12> */
.L_x_67:
[----:B------:R-:W-:Y:S05]  /*3270*/  BSYNC B1 ;  /* 0x0000000000017941 */ /* 0x000fea0003800000 */
.L_x_66:
        /* <DEDUP_REMOVED lines=12> */
.L_x_69:
[----:B------:R-:W-:Y:S05]  /*3340*/  BSYNC B1 ;  /* 0x0000000000017941 */ /* 0x000fea0003800000 */
.L_x_68:
        /* <DEDUP_REMOVED lines=12> */
.L_x_71:
[----:B------:R-:W-:Y:S05]  /*3410*/  BSYNC B1 ;  /* 0x0000000000017941 */ /* 0x000fea0003800000 */
.L_x_70:
        /* <DEDUP_REMOVED lines=12> */
.L_x_73:
[----:B------:R-:W-:Y:S05]  /*34e0*/  BSYNC B1 ;  /* 0x0000000000017941 */ /* 0x000fea0003800000 */
.L_x_72:
        /* <DEDUP_REMOVED lines=12> */
.L_x_75:
[----:B------:R-:W-:Y:S05]  /*35b0*/  BSYNC B1 ;  /* 0x0000000000017941 */ /* 0x000fea0003800000 */
.L_x_74:
        /* <DEDUP_REMOVED lines=12> */
.L_x_77:
[----:B------:R-:W-:Y:S05]  /*3680*/  BSYNC B1 ;  /* 0x0000000000017941 */ /* 0x000fea0003800000 */
.L_x_76:
        /* <DEDUP_REMOVED lines=12> */
.L_x_79:
[----:B------:R-:W-:Y:S05]  /*3750*/  BSYNC B1 ;  /* 0x0000000000017941 */ /* 0x000fea0003800000 */
.L_x_78:
        /* <DEDUP_REMOVED lines=12> */
.L_x_81:
[----:B------:R-:W-:Y:S05]  /*3820*/  BSYNC B1 ;  /* 0x0000000000017941 */ /* 0x000fea0003800000 */
.L_x_80:
        /* <DEDUP_REMOVED lines=12> */
.L_x_83:
[----:B------:R-:W-:Y:S05]  /*38f0*/  BSYNC B1 ;  /* 0x0000000000017941 */ /* 0x000fea0003800000 */
.L_x_82:
        /* <DEDUP_REMOVED lines=12> */
.L_x_85:
[----:B------:R-:W-:Y:S05]  /*39c0*/  BSYNC B1 ;  /* 0x0000000000017941 */ /* 0x000fea0003800000 */
.L_x_84:
        /* <DEDUP_REMOVED lines=12> */
.L_x_87:
[----:B------:R-:W-:Y:S05]  /*3a90*/  BSYNC B1 ;  /* 0x0000000000017941 */ /* 0x000fea0003800000 */
.L_x_86:
        /* <DEDUP_REMOVED lines=12> */
.L_x_89:
[----:B------:R-:W-:Y:S05]  /*3b60*/  BSYNC B1 ;  /* 0x0000000000017941 */ /* 0x000fea0003800000 */
.L_x_88:
        /* <DEDUP_REMOVED lines=12> */
.L_x_91:
[----:B------:R-:W-:Y:S05]  /*3c30*/  BSYNC B1 ;  /* 0x0000000000017941 */ /* 0x000fea0003800000 */
.L_x_90:
        /* <DEDUP_REMOVED lines=12> */
.L_x_93:
[----:B------:R-:W-:Y:S05]  /*3d00*/  BSYNC B1 ;  /* 0x0000000000017941 */ /* 0x000fea0003800000 */
.L_x_92:
        /* <DEDUP_REMOVED lines=12> */
.L_x_95:
[----:B------:R-:W-:Y:S05]  /*3dd0*/  BSYNC B1 ;  /* 0x0000000000017941 */ /* 0x000fea0003800000 */
.L_x_94:
        /* <DEDUP_REMOVED lines=12> */
.L_x_97:
[----:B------:R-:W-:Y:S05]  /*3ea0*/  BSYNC B1 ;  /* 0x0000000000017941 */ /* 0x000fea0003800000 */
.L_x_96:
        /* <DEDUP_REMOVED lines=12> */
.L_x_99:
[----:B------:R-:W-:Y:S05]  /*3f70*/  BSYNC B1 ;  /* 0x0000000000017941 */ /* 0x000fea0003800000 */
.L_x_98:
        /* <DEDUP_REMOVED lines=12> */
.L_x_101:
[----:B------:R-:W-:Y:S05]  /*4040*/  BSYNC B1 ;  /* 0x0000000000017941 */ /* 0x000fea0003800000 */
.L_x_100:
        /* <DEDUP_REMOVED lines=12> */
.L_x_103:
[----:B------:R-:W-:Y:S05]  /*4110*/  BSYNC B1 ;  /* 0x0000000000017941 */ /* 0x000fea0003800000 */
.L_x_102:
        /* <DEDUP_REMOVED lines=12> */
.L_x_105:
[----:B------:R-:W-:Y:S05]  /*41e0*/  BSYNC B1 ;  /* 0x0000000000017941 */ /* 0x000fea0003800000 */
.L_x_104:
        /* <DEDUP_REMOVED lines=12> */
.L_x_107:
[----:B------:R-:W-:Y:S05]  /*42b0*/  BSYNC B1 ;  /* 0x0000000000017941 */ /* 0x000fea0003800000 */
.L_x_106:
        /* <DEDUP_REMOVED lines=12> */
.L_x_109:
[----:B------:R-:W-:Y:S05]  /*4380*/  BSYNC B1 ;  /* 0x0000000000017941 */ /* 0x000fea0003800000 */
.L_x_108:
        /* <DEDUP_REMOVED lines=12> */
.L_x_111:
[----:B------:R-:W-:Y:S05]  /*4450*/  BSYNC B1 ;  /* 0x0000000000017941 */ /* 0x000fea0003800000 */
.L_x_110:
        /* <DEDUP_REMOVED lines=12> */
.L_x_113:
[----:B------:R-:W-:Y:S05]  /*4520*/  BSYNC B1 ;  /* 0x0000000000017941 */ /* 0x000fea0003800000 */
.L_x_112:
        /* <DEDUP_REMOVED lines=12> */
.L_x_115:
[----:B------:R-:W-:Y:S05]  /*45f0*/  BSYNC B1 ;  /* 0x0000000000017941 */ /* 0x000fea0003800000 */
.L_x_114:
        /* <DEDUP_REMOVED lines=12> */
.L_x_117:
[----:B------:R-:W-:Y:S05]  /*46c0*/  BSYNC B1 ;  /* 0x0000000000017941 */ /* 0x000fea0003800000 */
.L_x_116:
        /* <DEDUP_REMOVED lines=12> */
.L_x_119:
[----:B------:R-:W-:Y:S05]  /*4790*/  BSYNC B1 ;  /* 0x0000000000017941 */ /* 0x000fea0003800000 */
.L_x_118:
        /* <DEDUP_REMOVED lines=12> */
.L_x_121:
[----:B------:R-:W-:Y:S05]  /*4860*/  BSYNC B1 ;  /* 0x0000000000017941 */ /* 0x000fea0003800000 */
.L_x_120:
        /* <DEDUP_REMOVED lines=12> */
.L_x_123:
[----:B------:R-:W-:Y:S05]  /*4930*/  BSYNC B1 ;  /* 0x0000000000017941 */ /* 0x000fea0003800000 */
.L_x_122:
        /* <DEDUP_REMOVED lines=12> */
.L_x_125:
[----:B------:R-:W-:Y:S05]  /*4a00*/  BSYNC B1 ;  /* 0x0000000000017941 */ /* 0x000fea0003800000 */
.L_x_124:
        /* <DEDUP_REMOVED lines=12> */
.L_x_127:
[----:B------:R-:W-:Y:S05]  /*4ad0*/  BSYNC B1 ;  /* 0x0000000000017941 */ /* 0x000fea0003800000 */
.L_x_126:
        /* <DEDUP_REMOVED lines=12> */
.L_x_129:
[----:B------:R-:W-:Y:S05]  /*4ba0*/  BSYNC B1 ;  /* 0x0000000000017941 */ /* 0x000fea0003800000 */
.L_x_128:
        /* <DEDUP_REMOVED lines=12> */
.L_x_131:
[----:B------:R-:W-:Y:S05]  /*4c70*/  BSYNC B1 ;  /* 0x0000000000017941 */ /* 0x000fea0003800000 */
.L_x_130:
        /* <DEDUP_REMOVED lines=12> */
.L_x_133:
[----:B------:R-:W-:Y:S05]  /*4d40*/  BSYNC B1 ;  /* 0x0000000000017941 */ /* 0x000fea0003800000 */
.L_x_132:
        /* <DEDUP_REMOVED lines=12> */
.L_x_135:
[----:B------:R-:W-:Y:S05]  /*4e10*/  BSYNC B1 ;  /* 0x0000000000017941 */ /* 0x000fea0003800000 */
.L_x_134:
        /* <DEDUP_REMOVED lines=12> */
.L_x_137:
[----:B------:R-:W-:Y:S05]  /*4ee0*/  BSYNC B1 ;  /* 0x0000000000017941 */ /* 0x000fea0003800000 */
.L_x_136:
        /* <DEDUP_REMOVED lines=12> */
.L_x_139:
[----:B------:R-:W-:Y:S05]  /*4fb0*/  BSYNC B1 ;  /* 0x0000000000017941 */ /* 0x000fea0003800000 */
.L_x_138:
        /* <DEDUP_REMOVED lines=12> */
.L_x_141:
[----:B------:R-:W-:Y:S05]  /*5080*/  BSYNC B1 ;  /* 0x0000000000017941 */ /* 0x000fea0003800000 */
.L_x_140:
        /* <DEDUP_REMOVED lines=12> */
.L_x_143:
[----:B------:R-:W-:Y:S05]  /*5150*/  BSYNC B1 ;  /* 0x0000000000017941 */ /* 0x000fea0003800000 */
.L_x_142:
        /* <DEDUP_REMOVED lines=12> */
.L_x_145:
[----:B------:R-:W-:Y:S05]  /*5220*/  BSYNC B1 ;  /* 0x0000000000017941 */ /* 0x000fea0003800000 */
.L_x_144:
        /* <DEDUP_REMOVED lines=12> */
.L_x_147:
[----:B------:R-:W-:Y:S05]  /*52f0*/  BSYNC B1 ;  /* 0x0000000000017941 */ /* 0x000fea0003800000 */
.L_x_146:
        /* <DEDUP_REMOVED lines=12> */
.L_x_149:
[----:B------:R-:W-:Y:S05]  /*53c0*/  BSYNC B1 ;  /* 0x0000000000017941 */ /* 0x000fea0003800000 */
.L_x_148:
        /* <DEDUP_REMOVED lines=12> */
.L_x_151:
[----:B------:R-:W-:Y:S05]  /*5490*/  BSYNC B1 ;  /* 0x0000000000017941 */ /* 0x000fea0003800000 */
.L_x_150:
[----:B-----5:R-:W-:Y:S01]  /*54a0*/  IMAD.U32 R8, R172, 0x10000, RZ ;  /* 0x00010000ac087824 */ /* 0x020fe200078e00ff */
[----:B------:R-:W-:Y:S01]  /*54b0*/  ISETP.GT.AND P1, PT, R0, 0x79, P0 ;  /* 0x000000790000780c */ /* 0x000fe20000724270 */
[----:B------:R-:W-:Y:S01]  /*54c0*/  BSSY B1, `(.L_x_152) ;  /* 0x000000c000017945 */ /* 0x000fe20003800000 */
[----:B------:R-:W-:Y:S01]  /*54d0*/  IADD3 R153, P0, R153, 0x80, RZ ;  /* 0x0000008099997810 */ /* 0x000fe20007f1e0ff */
[----:B-1----:R-:W-:Y:S01]  /*54e0*/  FMUL R91, R8, R155 ;  /* 0x0000009b085b7220 */ /* 0x002fe20000400000 */
[----:B------:R-:W-:-:S03]  /*54f0*/  @P2 MOV R8, R168 ;  /* 0x000000a800082202 */ /* 0x000fc60000000f00 */
[----:B------:R-:W-:-:S05]  /*5500*/  FFMA R91, R150, R154, R91 ;  /* 0x0000009a965b7223 */ /* 0x000fca000000005b */
[----:B------:R-:W-:-:S04]  /*5510*/  F2FP.BF16.F32.PACK_AB R91, RZ, R91 ;  /* 0x0000005bff5b723e */ /* 0x000fc800000010ff */
[----:B------:R-:W-:Y:S01]  /*5520*/  PRMT R90, R91, 0x7610, R90 ;  /* 0x000076105b5a7816 */ /* 0x000fe2000000005a */
[----:B------:R-:W-:Y:S02]  /*5530*/  IMAD.X R91, RZ, RZ, R9, P0 ;  /* 0x000000ffff5b7224 */ /* 0x000fe400000e0609 */
[----:B------:R-:W-:-:S05]  /*5540*/  @P2 IMAD.MOV.U32 R9, RZ, RZ, R169 ;  /* 0x000000ffff092224 */ /* 0x000fca00078e00a9 */
[----:B------:R1:W-:Y:S01]  /*5550*/  @P2 STG.E.U16 desc[UR36][R8.64+0xf0], R90 ;  /* 0x0000f05a08002986 */ /* 0x0003e2000c101524 */
[----:B------:R-:W-:Y:S05]  /*5560*/  @!P1 BRA `(.L_x_153) ;  /* 0x0000000000049947 */ /* 0x000fea0003800000 */
[----:B------:R0:W5:Y:S02]  /*5570*/  LDG.E.LTC128B.U16 R172, desc[UR36][R88.64+0xf2] ;  /* 0x0000f22458ac7981 */ /* 0x000164000c1e1520 */
.L_x_153:
[----:B------:R-:W-:Y:S05]  /*5580*/  BSYNC B1 ;  /* 0x0000000000017941 */ /* 0x000fea0003800000 */
.L_x_152:
[----:B-1---5:R-:W-:Y:S01]  /*5590*/  IMAD.U32 R8, R172, 0x10000, RZ ;  /* 0x00010000ac087824 */ /* 0x022fe200078e00ff */
[----:B------:R-:W-:Y:S01]  /*55a0*/  ISETP.GT.AND P0, PT, R3, 0x80, PT ;  /* 0x000000800300780c */ /* 0x000fe20003f04270 */
[-C--:B------:R-:W-:Y:S02]  /*55b0*/  IMAD R90, R91, R14.reuse, RZ ;  /* 0x0000000e5b5a7224 */ /* 0x080fe400078e02ff */
[----:B0-2---:R-:W-:Y:S01]  /*55c0*/  FMUL R88, R8, R155 ;  /* 0x0000009b08587220 */ /* 0x005fe20000400000 */
[----:B------:R-:W-:Y:S01]  /*55d0*/  IMAD.WIDE.U32 R8, R153, R14, R156 ;  /* 0x0000000e99087225 */ /* 0x000fe200078e009c */
[----:B------:R-:W-:-:S03]  /*55e0*/  ISETP.GT.AND P3, PT, R0, RZ, P0 ;  /* 0x000000ff0000720c */ /* 0x000fc60000764270 */
[----:B------:R-:W-:Y:S01]  /*55f0*/  FFMA R151, R151, R154, R88 ;  /* 0x0000009a97977223 */ /* 0x000fe20000000058 */
[----:B------:R-:W-:Y:S01]  /*5600*/  IMAD R97, R153, R15, R90 ;  /* 0x0000000f99617224 */ /* 0x000fe200078e025a */
[----:B------:R-:W-:-:S03]  /*5610*/  LEA R88, P2, R8, R10, 0x1 ;  /* 0x0000000a08587211 */ /* 0x000fc600078408ff */
[----:B------:R-:W-:Y:S01]  /*5620*/  IMAD.IADD R9, R9, 0x1, R97 ;  /* 0x0000000109097824 */ /* 0x000fe200078e0261 */
[----:B------:R-:W-:-:S04]  /*5630*/  F2FP.BF16.F32.PACK_AB R151, RZ, R151 ;  /* 0x00000097ff97723e */ /* 0x000fc800000010ff */
[----:B------:R-:W-:Y:S01]  /*5640*/  LEA.HI.X R89, R8, R11, R9, 0x1, P2 ;  /* 0x0000000b08597211 */ /* 0x000fe200010f0c09 */
[----:B------:R0:W-:Y:S04]  /*5650*/  @P1 STG.E.U16 desc[UR36][R168.64+0xf2], R151 ;  /* 0x0000f297a8001986 */ /* 0x0001e8000c101524 */
[----:B------:R-:W2:Y:S01]  /*5660*/  @P3 LDG.E.LTC128B.U16 R172, desc[UR36][R88.64] ;  /* 0x0000002458ac3981 */ /* 0x000ea2000c1e1520 */
[----:B------:R-:W-:Y:S01]  /*5670*/  IMAD.WIDE.U32 R8, R153, R14, R6 ;  /* 0x0000000e99087225 */ /* 0x000fe200078e0006 */
[----:B------:R-:W-:Y:S01]  /*5680*/  SHF.L.U64.HI R95, R4, 0x8, R5 ;  /* 0x00000008045f7819 */ /* 0x000fe20000010205 */
[----:B------:R-:W-:Y:S01]  /*5690*/  BSSY B1, `(.L_x_154) ;  /* 0x0000011000017945 */ /* 0x000fe20003800000 */
[----:B------:R-:W-:Y:S01]  /*56a0*/  ISETP.GT.AND P2, PT, R0, 0x1, P0 ;  /* 0x000000010000780c */ /* 0x000fe20000744270 */
[----:B------:R-:W-:-:S02]  /*56b0*/  IMAD.IADD R9, R97, 0x1, R9 ;  /* 0x0000000161097824 */ /* 0x000fc400078e0209 */
[----:B------:R-:W-:Y:S02]  /*56c0*/  IMAD.SHL.U32 R93, R4, 0x100, RZ ;  /* 0x00000100045d7824 */ /* 0x000fe400078e00ff */
[----:B--2---:R-:W-:-:S04]  /*56d0*/  IMAD.U32 R90, R172, 0x10000, RZ ;  /* 0x00010000ac5a7824 */ /* 0x004fc800078e00ff */
[----:B------:R-:W-:Y:S01]  /*56e0*/  FMUL R15, R90, R155 ;  /* 0x0000009b5a0f7220 */ /* 0x000fe20000400000 */
[----:B------:R-:W-:Y:S01]  /*56f0*/  IMAD.WIDE.U32 R90, R23, R12, R8 ;  /* 0x0000000c175a7225 */ /* 0x000fe200078e0008 */
[----:B------:R-:W-:-:S03]  /*5700*/  IADD3 R8, P1, R93, R158, RZ ;  /* 0x0000009e5d087210 */ /* 0x000fc60007f3e0ff */
[----:B------:R-:W-:Y:S01]  /*5710*/  FFMA R15, R24, R154, R15 ;  /* 0x0000009a180f7223 */ /* 0x000fe2000000000f */
[----:B------:R-:W-:Y:S01]  /*5720*/  IMAD.IADD R5, R13, 0x1, R91 ;  /* 0x000000010d057824 */ /* 0x000fe200078e025b */
[C---:B------:R-:W-:Y:S01]  /*5730*/  LEA R4, P4, R90.reuse, R10, 0x1 ;  /* 0x0000000a5a047211 */ /* 0x040fe200078808ff */
[----:B------:R-:W-:Y:S02]  /*5740*/  IMAD.X R9, R95, 0x1, R159, P1 ;  /* 0x000000015f097824 */ /* 0x000fe400008e069f */
[----:B------:R-:W-:Y:S02]  /*5750*/  F2FP.BF16.F32.PACK_AB R15, RZ, R15 ;  /* 0x0000000fff0f723e */ /* 0x000fe400000010ff */
[----:B------:R-:W-:-:S03]  /*5760*/  LEA.HI.X R5, R90, R11, R5, 0x1, P4 ;  /* 0x0000000b5a057211 */ /* 0x000fc600020f0c05 */
[----:B------:R0:W-:Y:S01]  /*5770*/  @P3 STG.E.U16 desc[UR36][R8.64], R15 ;  /* 0x0000000f08003986 */ /* 0x0001e2000c101524 */
[----:B------:R-:W-:Y:S05]  /*5780*/  @!P2 BRA `(.L_x_155) ;  /* 0x000000000004a947 */ /* 0x000fea0003800000 */
[----:B------:R1:W5:Y:S02]  /*5790*/  LDG.E.LTC128B.U16 R172, desc[UR36][R4.64+0x2] ;  /* 0x0000022404ac7981 */ /* 0x000364000c1e1520 */
.L_x_155:
[----:B------:R-:W-:Y:S05]  /*57a0*/  BSYNC B1 ;  /* 0x0000000000017941 */ /* 0x000fea0003800000 */
.L_x_154:
[----:B-----5:R-:W-:Y:S01]  /*57b0*/  IMAD.U32 R24, R172, 0x10000, RZ ;  /* 0x00010000ac187824 */ /* 0x020fe200078e00ff */
[----:B------:R-:W-:Y:S01]  /*57c0*/  ISETP.GT.AND P1, PT, R3, 0x88, PT ;  /* 0x000000880300780c */ /* 0x000fe20003f24270 */
[----:B0-----:R-:W-:Y:S01]  /*57d0*/  IMAD.WIDE.U32 R14, R153, R14, R162 ;  /* 0x0000000e990e7225 */ /* 0x001fe200078e00a2 */
[----:B------:R-:W-:Y:S03]  /*57e0*/  BSSY B1, `(.L_x_156) ;  /* 0x000000e000017945 */ /* 0x000fe60003800000 */
[----:B------:R-:W-:Y:S01]  /*57f0*/  FMUL R24, R24, R155 ;  /* 0x0000009b18187220 */ /* 0x000fe20000400000 */
[----:B------:R-:W-:Y:S02]  /*5800*/  ISETP.GT.AND P3, PT, R0, RZ, P1 ;  /* 0x000000ff0000720c */ /* 0x000fe40000f64270 */
[----:B------:R-:W-:Y:S01]  /*5810*/  IADD3 R21, P5, R20, R14, RZ ;  /* 0x0000000e14157210 */ /* 0x000fe20007fbe0ff */
[----:B------:R-:W-:Y:S01]  /*5820*/  FFMA R24, R25, R154, R24 ;  /* 0x0000009a19187223 */ /* 0x000fe20000000018 */
[----:B------:R-:W-:-:S02]  /*5830*/  IADD3 R97, R97, R15, RZ ;  /* 0x0000000f61617210 */ /* 0x000fc40007ffe0ff */
[----:B------:R-:W-:Y:S02]  /*5840*/  IADD3 R20, P4, R6, R14, RZ ;  /* 0x0000000e06147210 */ /* 0x000fe40007f9e0ff */
[----:B------:R-:W-:Y:S01]  /*5850*/  F2FP.BF16.F32.PACK_AB R24, RZ, R24 ;  /* 0x00000018ff18723e */ /* 0x000fe200000010ff */
[----:B------:R-:W-:Y:S01]  /*5860*/  IMAD.X R156, R97, 0x1, R157, P5 ;  /* 0x00000001619c7824 */ /* 0x000fe200028e069d */
[----:B------:R-:W-:-:S03]  /*5870*/  LEA R14, P5, R21, R10, 0x1 ;  /* 0x0000000a150e7211 */ /* 0x000fc600078a08ff */
[----:B------:R0:W-:Y:S01]  /*5880*/  @P2 STG.E.U16 desc[UR36][R8.64+0x2], R24 ;  /* 0x0000021808002986 */ /* 0x0001e2000c101524 */
[----:B------:R-:W-:Y:S01]  /*5890*/  LEA.HI.X R15, R21, R11, R156, 0x1, P5 ;  /* 0x0000000b150f7211 */ /* 0x000fe200028f0c9c */
[----:B------:R-:W-:Y:S08]  /*58a0*/  @!P3 BRA `(.L_x_157) ;  /* 0x000000000004b947 */ /* 0x000ff00003800000 */
[----:B------:R2:W5:Y:S02]  /*58b0*/  LDG.E.LTC128B.U16 R172, desc[UR36][R14.64] ;  /* 0x000000240eac7981 */ /* 0x000564000c1e1520 */
.L_x_157:
[----:B------:R-:W-:Y:S05]  /*58c0*/  BSYNC B1 ;  /* 0x0000000000017941 */ /* 0x000fea0003800000 */
.L_x_156:
[----:B-----5:R-:W-:Y:S01]  /*58d0*/  IMAD.U32 R6, R172, 0x10000, RZ ;  /* 0x00010000ac067824 */ /* 0x020fe200078e00ff */
[----:B------:R-:W-:Y:S01]  /*58e0*/  ISETP.GT.AND P2, PT, R0, 0x1, P1 ;  /* 0x000000010000780c */ /* 0x000fe20000f44270 */
[----:B------:R-:W-:Y:S01]  /*58f0*/  IMAD.X R21, R7, 0x1, R97, P4 ;  /* 0x0000000107157824 */ /* 0x000fe200020e0661 */
[----:B------:R-:W-:Y:S01]  /*5900*/  BSSY B1, `(.L_x_158) ;  /* 0x000000d000017945 */ /* 0x000fe20003800000 */
[----:B------:R-:W-:Y:S01]  /*5910*/  FMUL R3, R6, R155 ;  /* 0x0000009b06037220 */ /* 0x000fe20000400000 */
[----:B------:R-:W-:Y:S01]  /*5920*/  IADD3 R6, P4, R8, R165, RZ ;  /* 0x000000a508067210 */ /* 0x000fe20007f9e0ff */
[----:B--2---:R-:W-:-:S04]  /*5930*/  IMAD.WIDE.U32 R14, R23, R12, R20 ;  /* 0x0000000c170e7225 */ /* 0x004fc800078e0014 */
[----:B------:R-:W-:Y:S01]  /*5940*/  FFMA R3, R26, R154, R3 ;  /* 0x0000009a1a037223 */ /* 0x000fe20000000003 */
[----:B------:R-:W-:Y:S01]  /*5950*/  IMAD.X R7, R9, 0x1, R167, P4 ;  /* 0x0000000109077824 */ /* 0x000fe200020e06a7 */
[----:B------:R-:W-:Y:S01]  /*5960*/  LEA R10, P5, R14, R10, 0x1 ;  /* 0x0000000a0e0a7211 */ /* 0x000fe200078a08ff */
[----:B------:R-:W-:Y:S02]  /*5970*/  IMAD.IADD R13, R13, 0x1, R15 ;  /* 0x000000010d0d7824 */ /* 0x000fe400078e020f */
[----:B------:R-:W-:-:S03]  /*5980*/  F2FP.BF16.F32.PACK_AB R3, RZ, R3 ;  /* 0x00000003ff03723e */ /* 0x000fc600000010ff */
[----:B------:R-:W-:Y:S02]  /*5990*/  LEA.HI.X R11, R14, R11, R13, 0x1, P5 ;  /* 0x0000000b0e0b7211 */ /* 0x000fe400028f0c0d */
[----:B------:R2:W-:Y:S01]  /*59a0*/  @P3 STG.E.U16 desc[UR36][R6.64], R3 ;  /* 0x0000000306003986 */ /* 0x0005e2000c101524 */
[----:B------:R-:W-:Y:S05]  /*59b0*/  @!P2 BRA `(.L_x_159) ;  /* 0x000000000004a947 */ /* 0x000fea0003800000 */
[----:B------:R0:W5:Y:S02]  /*59c0*/  LDG.E.LTC128B.U16 R172, desc[UR36][R10.64+0x2] ;  /* 0x000002240aac7981 */ /* 0x000164000c1e1520 */
.L_x_159:
[----:B------:R-:W-:Y:S05]  /*59d0*/  BSYNC B1 ;  /* 0x0000000000017941 */ /* 0x000fea0003800000 */
.L_x_158:
[----:B-----5:R-:W-:Y:S01]  /*59e0*/  IMAD.U32 R12, R172, 0x10000, RZ ;  /* 0x00010000ac0c7824 */ /* 0x020fe200078e00ff */
[----:B------:R-:W-:Y:S01]  /*59f0*/  ISETP.GT.AND P3, PT, R0, 0x8, P0 ;  /* 0x000000080000780c */ /* 0x000fe20000764270 */
[----:B------:R-:W-:Y:S02]  /*5a00*/  BSSY B1, `(.L_x_160) ;  /* 0x0000007000017945 */ /* 0x000fe40003800000 */
[----:B------:R-:W-:-:S04]  /*5a10*/  FMUL R12, R12, R155 ;  /* 0x0000009b0c0c7220 */ /* 0x000fc80000400000 */
[----:B------:R-:W-:-:S05]  /*5a20*/  FFMA R12, R27, R154, R12 ;  /* 0x0000009a1b0c7223 */ /* 0x000fca000000000c */
[----:B------:R-:W-:-:S05]  /*5a30*/  F2FP.BF16.F32.PACK_AB R12, RZ, R12 ;  /* 0x0000000cff0c723e */ /* 0x000fca00000010ff */
[----:B------:R0:W-:Y:S01]  /*5a40*/  @P2 STG.E.U16 desc[UR36][R6.64+0x2], R12 ;  /* 0x0000020c06002986 */ /* 0x0001e2000c101524 */
[----:B------:R-:W-:Y:S05]  /*5a50*/  @!P3 BRA `(.L_x_161) ;  /* 0x000000000004b947 */ /* 0x000fea0003800000 */
[----:B------:R0:W5:Y:S02]  /*5a60*/  LDG.E.LTC128B.U16 R172, desc[UR36][R4.64+0x10] ;  /* 0x0000102404ac7981 */ /* 0x000164000c1e1520 */
.L_x_161:
[----:B------:R-:W-:Y:S05]  /*5a70*/  BSYNC B1 ;  /* 0x0000000000017941 */ /* 0x000fea0003800000 */
.L_x_160:
[----:B0-2--5:R-:W-:Y:S01]  /*5a80*/  IMAD.U32 R6, R172, 0x10000, RZ ;  /* 0x00010000ac067824 */ /* 0x025fe200078e00ff */
[----:B------:R-:W-:Y:S01]  /*5a90*/  ISETP.GT.AND P2, PT, R0, 0x9, P0 ;  /* 0x000000090000780c */ /* 0x000fe20000744270 */
[----:B------:R-:W-:Y:S01]  /*5aa0*/  IMAD.MOV.U32 R7, RZ, RZ, R9 ;  /* 0x000000ffff077224 */ /* 0x000fe200078e0009 */
[----:B------:R-:W-:Y:S01]  /*5ab0*/  BSSY B1, `(.L_x_162) ;  /* 0x0000008000017945 */ /* 0x000fe20003800000 */
[----:B------:R-:W-:Y:S01]  /*5ac0*/  FMUL R3, R6, R155 ;  /* 0x0000009b06037220 */ /* 0x000fe20000400000 */
[----:B------:R-:W-:-:S03]  /*5ad0*/  IMAD.MOV.U32 R6, RZ, RZ, R8 ;  /* 0x000000ffff067224 */ /* 0x000fc600078e0008 */
[----:B------:R-:W-:-:S05]  /*5ae0*/  FFMA R3, R28, R154, R3 ;  /* 0x0000009a1c037223 */ /* 0x000fca0000000003 */
[----:B------:R-:W-:-:S05]  /*5af0*/  F2FP.BF16.F32.PACK_AB R3, RZ, R3 ;  /* 0x00000003ff03723e */ /* 0x000fca00000010ff */
[----:B------:R0:W-:Y:S01]  /*5b00*/  @P3 STG.E.U16 desc[UR36][R6.64+0x10], R3 ;  /* 0x0000100306003986 */ /* 0x0001e2000c101524 */
[----:B------:R-:W-:Y:S05]  /*5b10*/  @!P2 BRA `(.L_x_163) ;  /* 0x000000000004a947 */ /* 0x000fea0003800000 */
[----:B------:R2:W5:Y:S02]  /*5b20*/  LDG.E.LTC128B.U16 R172, desc[UR36][R4.64+0x12] ;  /* 0x0000122404ac7981 */ /* 0x000564000c1e1520 */
.L_x_163:
[----:B------:R-:W-:Y:S05]  /*5b30*/  BSYNC B1 ;  /* 0x0000000000017941 */ /* 0x000fea0003800000 */
.L_x_162:
[----:B-----5:R-:W-:Y:S01]  /*5b40*/  SHF.L.U32 R12, R172, 0x10, RZ ;  /* 0x00000010ac0c7819 */ /* 0x020fe200000006ff */
[----:B------:R-:W-:Y:S01]  /*5b50*/  BSSY B1, `(.L_x_164) ;  /* 0x0000008000017945 */ /* 0x000fe20003800000 */
[----:B------:R-:W-:-:S03]  /*5b60*/  ISETP.GT.AND P4, PT, R0, 0x8, P1 ;  /* 0x000000080000780c */ /* 0x000fc60000f84270 */
[----:B------:R-:W-:-:S04]  /*5b70*/  FMUL R12, R12, R155 ;  /* 0x0000009b0c0c7220 */ /* 0x000fc80000400000 */
[----:B------:R-:W-:-:S05]  /*5b80*/  FFMA R12, R29, R154, R12 ;  /* 0x0000009a1d0c7223 */ /* 0x000fca000000000c */
[----:B------:R-:W-:-:S05]  /*5b90*/  F2FP.BF16.F32.PACK_AB R12, RZ, R12 ;  /* 0x0000000cff0c723e */ /* 0x000fca00000010ff */
[----:B------:R0:W-:Y:S01]  /*5ba0*/  @P2 STG.E.U16 desc[UR36][R6.64+0x12], R12 ;  /* 0x0000120c06002986 */ /* 0x0001e2000c101524 */
[----:B------:R-:W-:Y:S05]  /*5bb0*/  @!P4 BRA `(.L_x_165) ;  /* 0x000000000004c947 */ /* 0x000fea0003800000 */
[----:B------:R0:W5:Y:S02]  /*5bc0*/  LDG.E.LTC128B.U16 R172, desc[UR36][R10.64+0x10] ;  /* 0x000010240aac7981 */ /* 0x000164000c1e1520 */
.L_x_165:
[----:B------:R-:W-:Y:S05]  /*5bd0*/  BSYNC B1 ;  /* 0x0000000000017941 */ /* 0x000fea0003800000 */
.L_x_164:
[----:B0----5:R-:W-:Y:S01]  /*5be0*/  IMAD.U32 R12, R172, 0x10000, RZ ;  /* 0x00010000ac0c7824 */ /* 0x021fe200078e00ff */
[----:B------:R-:W-:Y:S01]  /*5bf0*/  IADD3 R8, P3, R165, R8, RZ ;  /* 0x00000008a5087210 */ /* 0x000fe20007f7e0ff */
[----:B------:R-:W-:Y:S01]  /*5c00*/  BSSY B1, `(.L_x_166) ;  /* 0x0000009000017945 */ /* 0x000fe20003800000 */
[----:B------:R-:W-:Y:S01]  /*5c10*/  ISETP.GT.AND P2, PT, R0, 0x9, P1 ;  /* 0x000000090000780c */ /* 0x000fe20000f44270 */
[----:B------:R-:W-:Y:S02]  /*5c20*/  FMUL R3, R12, R155 ;  /* 0x0000009b0c037220 */ /* 0x000fe40000400000 */
[----:B------:R-:W-:Y:S02]  /*5c30*/  IMAD.X R9, R167, 0x1, R9, P3 ;  /* 0x00000001a7097824 */ /* 0x000fe400018e0609 */
[----:B------:R-:W-:-:S05]  /*5c40*/  FFMA R3, R30, R154, R3 ;  /* 0x0000009a1e037223 */ /* 0x000fca0000000003 */
[----:B------:R-:W-:-:S05]  /*5c50*/  F2FP.BF16.F32.PACK_AB R3, RZ, R3 ;  /* 0x00000003ff03723e */ /* 0x000fca00000010ff */
[----:B------:R0:W-:Y:S01]  /*5c60*/  @P4 STG.E.U16 desc[UR36][R8.64+0x10], R3 ;  /* 0x0000100308004986 */ /* 0x0001e2000c101524 */
[----:B------:R-:W-:Y:S05]  /*5c70*/  @!P2 BRA `(.L_x_167) ;  /* 0x000000000004a947 */ /* 0x000fea0003800000 */
[----:B------:R0:W5:Y:S02]  /*5c80*/  LDG.E.LTC128B.U16 R172, desc[UR36][R10.64+0x12] ;  /* 0x000012240aac7981 */ /* 0x000164000c1e1520 */
.L_x_167:
[----:B------:R-:W-:Y:S05]  /*5c90*/  BSYNC B1 ;  /* 0x0000000000017941 */ /* 0x000fea0003800000 */
.L_x_166:
[----:B0----5:R-:W-:Y:S01]  /*5ca0*/  IMAD.U32 R8, R172, 0x10000, RZ ;  /* 0x00010000ac087824 */ /* 0x021fe200078e00ff */
[----:B------:R-:W-:Y:S01]  /*5cb0*/  ISETP.GT.AND P3, PT, R0, 0x10, P0 ;  /* 0x000000100000780c */ /* 0x000fe20000764270 */
[----:B------:R-:W-:Y:S02]  /*5cc0*/  BSSY B1, `(.L_x_168) ;  /* 0x0000009000017945 */ /* 0x000fe40003800000 */
[----:B------:R-:W-:-:S04]  /*5cd0*/  FMUL R8, R8, R155 ;  /* 0x0000009b08087220 */ /* 0x000fc80000400000 */
[----:B------:R-:W-:Y:S01]  /*5ce0*/  FFMA R31, R31, R154, R8 ;  /* 0x0000009a1f1f7223 */ /* 0x000fe20000000008 */
[----:B------:R-:W-:-:S04]  /*5cf0*/  IADD3 R8, P4, P5, R165, R158, R93 ;  /* 0x0000009ea5087210 */ /* 0x000fc80007d9e05d */
[----:B------:R-:W-:Y:S02]  /*5d00*/  F2FP.BF16.F32.PACK_AB R31, RZ, R31 ;  /* 0x0000001fff1f723e */ /* 0x000fe400000010ff */
[----:B------:R-:W-:-:S05]  /*5d10*/  IADD3.X R9, R167, R159, R95, P4, P5 ;  /* 0x0000009fa7097210 */ /* 0x000fca00027ea45f */
[----:B------:R0:W-:Y:S01]  /*5d20*/  @P2 STG.E.U16 desc[UR36][R8.64+0x12], R31 ;  /* 0x0000121f08002986 */ /* 0x0001e2000c101524 */
[----:B------:R-:W-:Y:S05]  /*5d30*/  @!P3 BRA `(.L_x_169) ;  /* 0x000000000004b947 */ /* 0x000fea0003800000 */
[----:B------:R0:W5:Y:S02]  /*5d40*/  LDG.E.LTC128B.U16 R172, desc[UR36][R4.64+0x20] ;  /* 0x0000202404ac7981 */ /* 0x000164000c1e1520 */
.L_x_169:
[----:B------:R-:W-:Y:S05]  /*5d50*/  BSYNC B1 ;  /* 0x0000000000017941 */ /* 0x000fea0003800000 */
.L_x_168:
        /* <DEDUP_REMOVED lines=9> */
.L_x_171:
[----:B------:R-:W-:Y:S05]  /*5df0*/  BSYNC B1 ;  /* 0x0000000000017941 */ /* 0x000fea0003800000 */
.L_x_170:
        /* <DEDUP_REMOVED lines=9> */
.L_x_173:
[----:B------:R-:W-:Y:S05]  /*5e90*/  BSYNC B1 ;  /* 0x0000000000017941 */ /* 0x000fea0003800000 */
.L_x_172:
[----:B0----5:R-:W-:Y:S01]  /*5ea0*/  IMAD.U32 R12, R172, 0x10000, RZ ;  /* 0x00010000ac0c7824 */ /* 0x021fe200078e00ff */
        /* <DEDUP_REMOVED lines=8> */
.L_x_175:
[----:B------:R-:W-:Y:S05]  /*5f30*/  BSYNC B1 ;  /* 0x0000000000017941 */ /* 0x000fea0003800000 */
.L_x_174:
        /* <DEDUP_REMOVED lines=9> */
.L_x_177:
[----:B------:R-:W-:Y:S05]  /*5fd0*/  BSYNC B1 ;  /* 0x0000000000017941 */ /* 0x000fea0003800000 */
.L_x_176:
        /* <DEDUP_REMOVED lines=9> */
.L_x_179:
[----:B------:R-:W-:Y:S05]  /*6070*/  BSYNC B1 ;  /* 0x0000000000017941 */ /* 0x000fea0003800000 */
.L_x_178:
        /* <DEDUP_REMOVED lines=9> */
.L_x_181:
[----:B------:R-:W-:Y:S05]  /*6110*/  BSYNC B1 ;  /* 0x0000000000017941 */ /* 0x000fea0003800000 */
.L_x_180:
[----:B0----5:R-:W-:Y:S01]  /*6120*/  SHF.L.U32 R12, R172, 0x10, RZ ;  /* 0x00000010ac0c7819 */ /* 0x021fe200000006ff */
        /* <DEDUP_REMOVED lines=8> */
.L_x_183:
[----:B------:R-:W-:Y:S05]  /*61b0*/  BSYNC B1 ;  /* 0x0000000000017941 */ /* 0x000fea0003800000 */
.L_x_182:
        /* <DEDUP_REMOVED lines=9> */
.L_x_185:
[----:B------:R-:W-:Y:S05]  /*6250*/  BSYNC B1 ;  /* 0x0000000000017941 */ /* 0x000fea0003800000 */
.L_x_184:
        /* <DEDUP_REMOVED lines=9> */
.L_x_187:
[----:B------:R-:W-:Y:S05]  /*62f0*/  BSYNC B1 ;  /* 0x0000000000017941 */ /* 0x000fea0003800000 */
.L_x_186:
        /* <DEDUP_REMOVED lines=9> */
.L_x_189:
[----:B------:R-:W-:Y:S05]  /*6390*/  BSYNC B1 ;  /* 0x0000000000017941 */ /* 0x000fea0003800000 */
.L_x_188:
        /* <DEDUP_REMOVED lines=9> */
.L_x_191:
[----:B------:R-:W-:Y:S05]  /*6430*/  BSYNC B1 ;  /* 0x0000000000017941 */ /* 0x000fea0003800000 */
.L_x_190:
        /* <DEDUP_REMOVED lines=9> */
.L_x_193:
[----:B------:R-:W-:Y:S05]  /*64d0*/  BSYNC B1 ;  /* 0x0000000000017941 */ /* 0x000fea0003800000 */
.L_x_192:
        /* <DEDUP_REMOVED lines=9> */
.L_x_195:
[----:B------:R-:W-:Y:S05]  /*6570*/  BSYNC B1 ;  /* 0x0000000000017941 */ /* 0x000fea0003800000 */
.L_x_194:
        /* <DEDUP_REMOVED lines=9> */
.L_x_197:
[----:B------:R-:W-:Y:S05]  /*6610*/  BSYNC B1 ;  /* 0x0000000000017941 */ /* 0x000fea0003800000 */
.L_x_196:
        /* <DEDUP_REMOVED lines=9> */
.L_x_199:
[----:B------:R-:W-:Y:S05]  /*66b0*/  BSYNC B1 ;  /* 0x0000000000017941 */ /* 0x000fea0003800000 */
.L_x_198:
        /* <DEDUP_REMOVED lines=9> */
.L_x_201:
[----:B------:R-:W-:Y:S05]  /*6750*/  BSYNC B1 ;  /* 0x0000000000017941 */ /* 0x000fea0003800000 */
.L_x_200:
        /* <DEDUP_REMOVED lines=9> */
.L_x_203:
[----:B------:R-:W-:Y:S05]  /*67f0*/  BSYNC B1 ;  /* 0x0000000000017941 */ /* 0x000fea0003800000 */
.L_x_202:
        /* <DEDUP_REMOVED lines=9> */
.L_x_205:
[----:B------:R-:W-:Y:S05]  /*6890*/  BSYNC B1 ;  /* 0x0000000000017941 */ /* 0x000fea0003800000 */
.L_x_204:
        /* <DEDUP_REMOVED lines=9> */
.L_x_207:
[----:B------:R-:W-:Y:S05]  /*6930*/  BSYNC B1 ;  /* 0x0000000000017941 */ /* 0x000fea0003800000 */
.L_x_206:
        /* <DEDUP_REMOVED lines=9> */
.L_x_209:
[----:B------:R-:W-:Y:S05]  /*69d0*/  BSYNC B1 ;  /* 0x0000000000017941 */ /* 0x000fea0003800000 */
.L_x_208:
        /* <DEDUP_REMOVED lines=9> */
.L_x_211:
[----:B------:R-:W-:Y:S05]  /*6a70*/  BSYNC B1 ;  /* 0x0000000000017941 */ /* 0x000fea0003800000 */
.L_x_210:
        /* <DEDUP_REMOVED lines=9> */
.L_x_213:
[----:B------:R-:W-:Y:S05]  /*6b10*/  BSYNC B1 ;  /* 0x0000000000017941 */ /* 0x000fea0003800000 */
.L_x_212:
        /* <DEDUP_REMOVED lines=9> */
.L_x_215:
[----:B------:R-:W-:Y:S05]  /*6bb0*/  BSYNC B1 ;  /* 0x0000000000017941 */ /* 0x000fea0003800000 */
.L_x_214:
        /* <DEDUP_REMOVED lines=9> */
.L_x_217:
[----:B------:R-:W-:Y:S05]  /*6c50*/  BSYNC B1 ;  /* 0x0000000000017941 */ /* 0x000fea0003800000 */
.L_x_216:
        /* <DEDUP_REMOVED lines=9> */
.L_x_219:
[----:B------:R-:W-:Y:S05]  /*6cf0*/  BSYNC B1 ;  /* 0x0000000000017941 */ /* 0x000fea0003800000 */
.L_x_218:
        /* <DEDUP_REMOVED lines=9> */
.L_x_221:
[----:B------:R-:W-:Y:S05]  /*6d90*/  BSYNC B1 ;  /* 0x0000000000017941 */ /* 0x000fea0003800000 */
.L_x_220:
        /* <DEDUP_REMOVED lines=9> */
.L_x_223:
[----:B------:R-:W-:Y:S05]  /*6e30*/  BSYNC B1 ;  /* 0x0000000000017941 */ /* 0x000fea0003800000 */
.L_x_222:
        /* <DEDUP_REMOVED lines=9> */
.L_x_225:
[----:B------:R-:W-:Y:S05]  /*6ed0*/  BSYNC B1 ;  /* 0x0000000000017941 */ /* 0x000fea0003800000 */
.L_x_224:
        /* <DEDUP_REMOVED lines=9> */
.L_x_227:
[----:B------:R-:W-:Y:S05]  /*6f70*/  BSYNC B1 ;  /* 0x0000000000017941 */ /* 0x000fea0003800000 */
.L_x_226:
        /* <DEDUP_REMOVED lines=9> */
.L_x_229:
[----:B------:R-:W-:Y:S05]  /*7010*/  BSYNC B1 ;  /* 0x0000000000017941 */ /* 0x000fea0003800000 */
.L_x_228:
        /* <DEDUP_REMOVED lines=9> */
.L_x_231:
[----:B------:R-:W-:Y:S05]  /*70b0*/  BSYNC B1 ;  /* 0x0000000000017941 */ /* 0x000fea0003800000 */
.L_x_230:
        /* <DEDUP_REMOVED lines=9> */
.L_x_233:
[----:B------:R-:W-:Y:S05]  /*7150*/  BSYNC B1 ;  /* 0x0000000000017941 */ /* 0x000fea0003800000 */
.L_x_232:
        /* <DEDUP_REMOVED lines=9> */
.L_x_235:
[----:B------:R-:W-:Y:S05]  /*71f0*/  BSYNC B1 ;  /* 0x0000000000017941 */ /* 0x000fea0003800000 */
.L_x_234:
        /* <DEDUP_REMOVED lines=9> */
.L_x_237:
[----:B------:R-:W-:Y:S05]  /*7290*/  BSYNC B1 ;  /* 0x0000000000017941 */ /* 0x000fea0003800000 */
.L_x_236:
        /* <DEDUP_REMOVED lines=9> */
.L_x_239:
[----:B------:R-:W-:Y:S05]  /*7330*/  BSYNC B1 ;  /* 0x0000000000017941 */ /* 0x000fea0003800000 */
.L_x_238:
        /* <DEDUP_REMOVED lines=9> */
.L_x_241:
[----:B------:R-:W-:Y:S05]  /*73d0*/  BSYNC B1 ;  /* 0x0000000000017941 */ /* 0x000fea0003800000 */
.L_x_240:
        /* <DEDUP_REMOVED lines=9> */
.L_x_243:
[----:B------:R-:W-:Y:S05]  /*7470*/  BSYNC B1 ;  /* 0x0000000000017941 */ /* 0x000fea0003800000 */
.L_x_242:
        /* <DEDUP_REMOVED lines=9> */
.L_x_245:
[----:B------:R-:W-:Y:S05]  /*7510*/  BSYNC B1 ;  /* 0x0000000000017941 */ /* 0x000fea0003800000 */
.L_x_244:
        /* <DEDUP_REMOVED lines=9> */
.L_x_247:
[----:B------:R-:W-:Y:S05]  /*75b0*/  BSYNC B1 ;  /* 0x0000000000017941 */ /* 0x000fea0003800000 */
.L_x_246:
        /* <DEDUP_REMOVED lines=9> */
.L_x_249:
[----:B------:R-:W-:Y:S05]  /*7650*/  BSYNC B1 ;  /* 0x0000000000017941 */ /* 0x000fea0003800000 */
.L_x_248:
        /* <DEDUP_REMOVED lines=9> */
.L_x_251:
[----:B------:R-:W-:Y:S05]  /*76f0*/  BSYNC B1 ;  /* 0x0000000000017941 */ /* 0x000fea0003800000 */
.L_x_250:
        /* <DEDUP_REMOVED lines=9> */
.L_x_253:
[----:B------:R-:W-:Y:S05]  /*7790*/  BSYNC B1 ;  /* 0x0000000000017941 */ /* 0x000fea0003800000 */
.L_x_252:
        /* <DEDUP_REMOVED lines=9> */
.L_x_255:
[----:B------:R-:W-:Y:S05]  /*7830*/  BSYNC B1 ;  /* 0x0000000000017941 */ /* 0x000fea0003800000 */
.L_x_254:
        /* <DEDUP_REMOVED lines=9> */
.L_x_257:
[----:B------:R-:W-:Y:S05]  /*78d0*/  BSYNC B1 ;  /* 0x0000000000017941 */ /* 0x000fea0003800000 */
.L_x_256:
        /* <DEDUP_REMOVED lines=9> */
.L_x_259:
[----:B------:R-:W-:Y:S05]  /*7970*/  BSYNC B1 ;  /* 0x0000000000017941 */ /* 0x000fea0003800000 */
.L_x_258:
        /* <DEDUP_REMOVED lines=9> */
.L_x_261:
[----:B------:R-:W-:Y:S05]  /*7a10*/  BSYNC B1 ;  /* 0x0000000000017941 */ /* 0x000fea0003800000 */
.L_x_260:
        /* <DEDUP_REMOVED lines=9> */
.L_x_263:
[----:B------:R-:W-:Y:S05]  /*7ab0*/  BSYNC B1 ;  /* 0x0000000000017941 */ /* 0x000fea0003800000 */
.L_x_262:
        /* <DEDUP_REMOVED lines=9> */
.L_x_265:
[----:B------:R-:W-:Y:S05]  /*7b50*/  BSYNC B1 ;  /* 0x0000000000017941 */ /* 0x000fea0003800000 */
.L_x_264:
        /* <DEDUP_REMOVED lines=9> */
.L_x_267:
[----:B------:R-:W-:Y:S05]  /*7bf0*/  BSYNC B1 ;  /* 0x0000000000017941 */ /* 0x000fea0003800000 */
.L_x_266:
        /* <DEDUP_REMOVED lines=9> */
.L_x_269:
[----:B------:R-:W-:Y:S05]  /*7c90*/  BSYNC B1 ;  /* 0x0000000000017941 */ /* 0x000fea0003800000 */
.L_x_268:
        /* <DEDUP_REMOVED lines=9> */
.L_x_271:
[----:B------:R-:W-:Y:S05]  /*7d30*/  BSYNC B1 ;  /* 0x0000000000017941 */ /* 0x000fea0003800000 */
.L_x_270:
        /* <DEDUP_REMOVED lines=9> */
.L_x_273:
[----:B------:R-:W-:Y:S05]  /*7dd0*/  BSYNC B1 ;  /* 0x0000000000017941 */ /* 0x000fea0003800000 */
.L_x_272:
        /* <DEDUP_REMOVED lines=9> */
.L_x_275:
[----:B------:R-:W-:Y:S05]  /*7e70*/  BSYNC B1 ;  /* 0x0000000000017941 */ /* 0x000fea0003800000 */
.L_x_274:
[----:B012--5:R-:W-:Y:S01]  /*7e80*/  IMAD.U32 R4, R172, 0x10000, RZ ;  /* 0x00010000ac047824 */ /* 0x027fe200078e00ff */
        /* <DEDUP_REMOVED lines=8> */
.L_x_277:
[----:B------:R-:W-:Y:S05]  /*7f10*/  BSYNC B1 ;  /* 0x0000000000017941 */ /* 0x000fea0003800000 */
.L_x_276:
[----:B0----5:R-:W-:Y:S01]  /*7f20*/  SHF.L.U32 R4, R172, 0x10, RZ ;  /* 0x00000010ac047819 */ /* 0x021fe200000006ff */
[----:B------:R-:W-:Y:S01]  /*7f30*/  @P2 IMAD.MOV.U32 R5, RZ, RZ, R9 ;  /* 0x000000ffff052224 */ /* 0x000fe200078e0009 */
[----:B------:R-:W-:Y:S01]  /*7f40*/  ISETP.GT.AND P1, PT, R0, 0x79, P1 ;  /* 0x000000790000780c */ /* 0x000fe20000f24270 */
[----:B------:R-:W-:Y:S02]  /*7f50*/  BSSY B1, `(.L_x_278) ;  /* 0x0000008000017945 */ /* 0x000fe40003800000 */
[----:B------:R-:W-:Y:S01]  /*7f60*/  FMUL R3, R4, R155 ;  /* 0x0000009b04037220 */ /* 0x000fe20000400000 */
[----:B------:R-:W-:-:S03]  /*7f70*/  @P2 IMAD.MOV.U32 R4, RZ, RZ, R8 ;  /* 0x000000ffff042224 */ /* 0x000fc600078e0008 */
[----:B------:R-:W-:-:S05]  /*7f80*/  FFMA R3, R86, R154, R3 ;  /* 0x0000009a56037223 */ /* 0x000fca0000000003 */
[----:B------:R-:W-:-:S05]  /*7f90*/  F2FP.BF16.F32.PACK_AB R3, RZ, R3 ;  /* 0x00000003ff03723e */ /* 0x000fca00000010ff */
[----:B------:R0:W-:Y:S01]  /*7fa0*/  @P2 STG.E.U16 desc[UR36][R4.64+0xf0], R3 ;  /* 0x0000f00304002986 */ /* 0x0001e2000c101524 */
[----:B------:R-:W-:Y:S05]  /*7fb0*/  @!P1 BRA `(.L_x_279) ;  /* 0x0000000000049947 */ /* 0x000fea0003800000 */
[----:B------:R2:W5:Y:S02]  /*7fc0*/  LDG.E.LTC128B.U16 R172, desc[UR36][R10.64+0xf2] ;  /* 0x0000f2240aac7981 */ /* 0x000564000c1e1520 */
.L_x_279:
[----:B------:R-:W-:Y:S05]  /*7fd0*/  BSYNC B1 ;  /* 0x0000000000017941 */ /* 0x000fea0003800000 */
.L_x_278:
[----:B------:R-:W-:Y:S05]  /*7fe0*/  @!P1 BRA `(.L_x_280) ;  /* 0x00000024004c9947 */ /* 0x000fea0003800000 */
[----:B-----5:R-:W-:-:S04]  /*7ff0*/  IMAD.U32 R172, R172, 0x10000, RZ ;  /* 0x00010000acac7824 */ /* 0x020fc800078e00ff */
[----:B------:R-:W-:-:S04]  /*8000*/  FMUL R172, R172, R155 ;  /* 0x0000009bacac7220 */ /* 0x000fc80000400000 */
[----:B------:R-:W-:-:S05]  /*8010*/  FFMA R172, R87, R154, R172 ;  /* 0x0000009a57ac7223 */ /* 0x000fca00000000ac */
[----:B------:R-:W-:-:S05]  /*8020*/  F2FP.BF16.F32.PACK_AB R172, RZ, R172 ;  /* 0x000000acffac723e */ /* 0x000fca00000010ff */
[----:B------:R0:W-:Y:S01]  /*8030*/  STG.E.U16 desc[UR36][R8.64+0xf2], R172 ;  /* 0x0000f2ac08007986 */ /* 0x0001e2000c101524 */
[----:B------:R-:W-:Y:S05]  /*8040*/  BRA `(.L_x_280) ;  /* 0x0000002400347947 */ /* 0x000fea0003800000 */
.L_x_29:
[----:B------:R-:W-:Y:S01]  /*8050*/  ULDC.64 UR4, c[0x0][0x5c0] ;  /* 0x0001700000047ab9 */ /* 0x000fe20000000a00 */
[-C--:B------:R-:W-:Y:S01]  /*8060*/  FMUL R88, R88, R154.reuse ;  /* 0x0000009a58587220 */ /* 0x080fe20000400000 */
[----:B------:R-:W-:Y:S01]  /*8070*/  LEA R8, P0, R166, UR4, 0x1 ;  /* 0x00000004a6087c11 */ /* 0x000fe2000f8008ff */
[----:B------:R-:W-:Y:S01]  /*8080*/  IMAD.SHL.U32 R7, R4, 0x10, RZ ;  /* 0x0000001004077824 */ /* 0x000fe200078e00ff */
[----:B------:R-:W-:Y:S01]  /*8090*/  ISETP.GT.AND P2, PT, R0, 0x1, P3 ;  /* 0x000000010000780c */ /* 0x000fe20001f44270 */
[-C--:B------:R-:W-:Y:S01]  /*80a0*/  FMUL R89, R89, R154.reuse ;  /* 0x0000009a59597220 */ /* 0x080fe20000400000 */
[----:B------:R-:W-:Y:S01]  /*80b0*/  LEA.HI.X R9, R166, UR5, R169, 0x1, P0 ;  /* 0x00000005a6097c11 */ /* 0x000fe200080f0ca9 */
[-C--:B------:R-:W-:Y:S01]  /*80c0*/  FMUL R90, R90, R154.reuse ;  /* 0x0000009a5a5a7220 */ /* 0x080fe20000400000 */
[----:B------:R-:W-:Y:S01]  /*80d0*/  ISETP.GT.AND P0, PT, R3, 0x8, PT ;  /* 0x000000080300780c */ /* 0x000fe20003f04270 */
[----:B------:R-:W-:Y:S01]  /*80e0*/  FMUL R91, R91, R154 ;  /* 0x0000009a5b5b7220 */ /* 0x000fe20000400000 */
[----:B------:R-:W-:Y:S01]  /*80f0*/  F2FP.BF16.F32.PACK_AB R88, RZ, R88 ;  /* 0x00000058ff58723e */ /* 0x000fe200000010ff */
[-C--:B------:R-:W-:Y:S01]  /*8100*/  FMUL R92, R92, R154.reuse ;  /* 0x0000009a5c5c7220 */ /* 0x080fe20000400000 */
[----:B------:R-:W-:Y:S01]  /*8110*/  ISETP.GT.AND P4, PT, R0, RZ, P0 ;  /* 0x000000ff0000720c */ /* 0x000fe20000784270 */
[----:B------:R-:W-:Y:S01]  /*8120*/  FMUL R93, R93, R154 ;  /* 0x0000009a5d5d7220 */ /* 0x000fe20000400000 */
[----:B------:R-:W-:Y:S01]  /*8130*/  SHF.L.U64.HI R6, R4, 0x4, R5 ;  /* 0x0000000404067819 */ /* 0x000fe20000010205 */
[----:B------:R-:W-:Y:S01]  /*8140*/  @P1 STG.E.U16 desc[UR36][R8.64], R88 ;  /* 0x0000005808001986 */ /* 0x000fe2000c101524 */
[----:B------:R-:W-:Y:S01]  /*8150*/  IADD3 R10, P5, R7, R8, RZ ;  /* 0x00000008070a7210 */ /* 0x000fe20007fbe0ff */
[-C--:B------:R-:W-:Y:S01]  /*8160*/  FMUL R94, R94, R154.reuse ;  /* 0x0000009a5e5e7220 */ /* 0x080fe20000400000 */
[----:B------:R-:W-:Y:S01]  /*8170*/  ISETP.GT.AND P1, PT, R0, 0x1, P0 ;  /* 0x000000010000780c */ /* 0x000fe20000724270 */
[----:B------:R-:W-:Y:S01]  /*8180*/  FMUL R95, R95, R154 ;  /* 0x0000009a5f5f7220 */ /* 0x000fe20000400000 */
[----:B------:R-:W-:Y:S01]  /*8190*/  F2FP.BF16.F32.PACK_AB R89, RZ, R89 ;  /* 0x00000059ff59723e */ /* 0x000fe200000010ff */
[----:B------:R-:W-:Y:S01]  /*81a0*/  IMAD.X R11, R6, 0x1, R9, P5 ;  /* 0x00000001060b7824 */ /* 0x000fe200028e0609 */
[----:B------:R-:W-:Y:S01]  /*81b0*/  F2FP.BF16.F32.PACK_AB R90, RZ, R90 ;  /* 0x0000005aff5a723e */ /* 0x000fe200000010ff */
[-C--:B------:R-:W-:Y:S01]  /*81c0*/  FMUL R96, R96, R154.reuse ;  /* 0x0000009a60607220 */ /* 0x080fe20000400000 */
[----:B------:R-:W-:Y:S01]  /*81d0*/  F2FP.BF16.F32.PACK_AB R91, RZ, R91 ;  /* 0x0000005bff5b723e */ /* 0x000fe200000010ff */
[----:B------:R-:W-:Y:S01]  /*81e0*/  @P2 STG.E.U16 desc[UR36][R8.64+0x2], R89 ;  /* 0x0000025908002986 */ /* 0x000fe2000c101524 */
[C---:B------:R-:W-:Y:S01]  /*81f0*/  ISETP.GT.AND P5, PT, R0.reuse, 0x9, P3 ;  /* 0x000000090000780c */ /* 0x040fe20001fa4270 */
[-C--:B------:R-:W-:Y:S01]  /*8200*/  FMUL R97, R97, R154.reuse ;  /* 0x0000009a61617220 */ /* 0x080fe20000400000 */
[C---:B------:R-:W-:Y:S01]  /*8210*/  ISETP.GT.AND P2, PT, R0.reuse, 0x8, P0 ;  /* 0x000000080000780c */ /* 0x040fe20000744270 */
[----:B------:R-:W-:Y:S01]  /*8220*/  @P4 STG.E.U16 desc[UR36][R10.64], R90 ;  /* 0x0000005a0a004986 */ /* 0x000fe2000c101524 */
[----:B------:R-:W-:Y:S01]  /*8230*/  ISETP.GT.AND P4, PT, R0, 0x8, P3 ;  /* 0x000000080000780c */ /* 0x000fe20001f84270 */
[----:B------:R-:W-:Y:S01]  /*8240*/  FMUL R98, R98, R154 ;  /* 0x0000009a62627220 */ /* 0x000fe20000400000 */
[----:B------:R-:W-:Y:S01]  /*8250*/  F2FP.BF16.F32.PACK_AB R92, RZ, R92 ;  /* 0x0000005cff5c723e */ /* 0x000fe200000010ff */
[----:B------:R-:W-:Y:S01]  /*8260*/  @P1 STG.E.U16 desc[UR36][R10.64+0x2], R91 ;  /* 0x0000025b0a001986 */ /* 0x000fe2000c101524 */
[----:B------:R-:W-:Y:S01]  /*8270*/  ISETP.GT.AND P1, PT, R0, 0x9, P0 ;  /* 0x000000090000780c */ /* 0x000fe20000724270 */
[-C--:B------:R-:W-:Y:S01]  /*8280*/  FMUL R99, R99, R154.reuse ;  /* 0x0000009a63637220 */ /* 0x080fe20000400000 */
[----:B------:R-:W-:Y:S01]  /*8290*/  F2FP.BF16.F32.PACK_AB R93, RZ, R93 ;  /* 0x0000005dff5d723e */ /* 0x000fe200000010ff */
[----:B------:R-:W-:Y:S01]  /*82a0*/  FMUL R100, R100, R154 ;  /* 0x0000009a64647220 */ /* 0x000fe20000400000 */
[----:B------:R-:W-:Y:S01]  /*82b0*/  F2FP.BF16.F32.PACK_AB R94, RZ, R94 ;  /* 0x0000005eff5e723e */ /* 0x000fe200000010ff */
[-C--:B------:R-:W-:Y:S01]  /*82c0*/  FMUL R101, R101, R154.reuse ;  /* 0x0000009a65657220 */ /* 0x080fe20000400000 */
[----:B------:R-:W-:Y:S01]  /*82d0*/  F2FP.BF16.F32.PACK_AB R95, RZ, R95 ;  /* 0x0000005fff5f723e */ /* 0x000fe200000010ff */
[----:B------:R-:W-:Y:S01]  /*82e0*/  FMUL R102, R102, R154 ;  /* 0x0000009a66667220 */ /* 0x000fe20000400000 */
[----:B------:R-:W-:Y:S01]  /*82f0*/  F2FP.BF16.F32.PACK_AB R96, RZ, R96 ;  /* 0x00000060ff60723e */ /* 0x000fe200000010ff */
[----:B------:R-:W-:Y:S01]  /*8300*/  @P4 STG.E.U16 desc[UR36][R8.64+0x10], R92 ;  /* 0x0000105c08004986 */ /* 0x000fe2000c101524 */
[C---:B------:R-:W-:Y:S01]  /*8310*/  ISETP.GT.AND P4, PT, R0.reuse, 0x10, P3 ;  /* 0x000000100000780c */ /* 0x040fe20001f84270 */
[-C--:B------:R-:W-:Y:S01]  /*8320*/  FMUL R103, R103, R154.reuse ;  /* 0x0000009a67677220 */ /* 0x080fe20000400000 */
[----:B------:R-:W-:Y:S01]  /*8330*/  F2FP.BF16.F32.PACK_AB R97, RZ, R97 ;  /* 0x00000061ff61723e */ /* 0x000fe200000010ff */
[----:B------:R-:W-:Y:S01]  /*8340*/  @P5 STG.E.U16 desc[UR36][R8.64+0x12], R93 ;  /* 0x0000125d08005986 */ /* 0x000fe2000c101524 */
[----:B------:R-:W-:Y:S01]  /*8350*/  ISETP.GT.AND P5, PT, R0, 0x11, P0 ;  /* 0x000000110000780c */ /* 0x000fe200007a4270 */
        /* <DEDUP_REMOVED lines=74> */
[-C--:B------:R-:W-:Y:S01]  /*8800*/  FMUL R125, R125, R154.reuse ;  /* 0x0000009a7d7d7220 */ /* 0x080fe20000400000 */
[----:B------:R-:W-:Y:S01]  /*8810*/  F2FP.BF16.F32.PACK_AB R119, RZ, R119 ;  /* 0x00000077ff77723e */ /* 0x000fe200000010ff */
[----:B------:R-:W-:Y:S01]  /*8820*/  FMUL R126, R126, R154 ;  /* 0x0000009a7e7e7220 */ /* 0x000fe20000400000 */
[----:B------:R-:W-:Y:S01]  /*8830*/  F2FP.BF16.F32.PACK_AB R120, RZ, R120 ;  /* 0x00000078ff78723e */ /* 0x000fe200000010ff */
        /* <DEDUP_REMOVED lines=64> */
[----:B------:R-:W-:Y:S01]  /*8c40*/  FMUL R145, R145, R154 ;  /* 0x0000009a91917220 */ /* 0x000fe20000400000 */
[----:B------:R-:W-:Y:S01]  /*8c50*/  F2FP.BF16.F32.PACK_AB R139, RZ, R139 ;  /* 0x0000008bff8b723e */ /* 0x000fe200000010ff */
[----:B------:R-:W-:Y:S01]  /*8c60*/  IMAD.SHL.U32 R21, R4, 0x100, RZ ;  /* 0x0000010004157824 */ /* 0x000fe200078e00ff */
[----:B------:R-:W-:Y:S01]  /*8c70*/  F2FP.BF16.F32.PACK_AB R140, RZ, R140 ;  /* 0x0000008cff8c723e */ /* 0x000fe200000010ff */
[----:B------:R-:W-:Y:S01]  /*8c80*/  @P1 STG.E.U16 desc[UR36][R8.64+0x90], R124 ;  /* 0x0000907c08001986 */ /* 0x000fe2000c101524 */
[----:B------:R-:W-:Y:S01]  /*8c90*/  ISETP.GT.AND P1, PT, R0, 0x50, P3 ;  /* 0x000000500000780c */ /* 0x000fe20001f24270 */
[-C--:B------:R-:W-:Y:S01]  /*8ca0*/  FMUL R146, R146, R154.reuse ;  /* 0x0000009a92927220 */ /* 0x080fe20000400000 */
[----:B------:R-:W-:Y:S01]  /*8cb0*/  F2FP.BF16.F32.PACK_AB R141, RZ, R141 ;  /* 0x0000008dff8d723e */ /* 0x000fe200000010ff */
[----:B------:R-:W-:Y:S01]  /*8cc0*/  @P2 STG.E.U16 desc[UR36][R8.64+0x92], R125 ;  /* 0x0000927d08002986 */ /* 0x000fe2000c101524 */
[C---:B------:R-:W-:Y:S01]  /*8cd0*/  ISETP.GT.AND P2, PT, R0.reuse, 0x51, P3 ;  /* 0x000000510000780c */ /* 0x040fe20001f44270 */
[----:B------:R-:W-:Y:S01]  /*8ce0*/  FMUL R147, R147, R154 ;  /* 0x0000009a93937220 */ /* 0x000fe20000400000 */
        /* <DEDUP_REMOVED lines=12> */
[----:B------:R-:W-:Y:S01]  /*8db0*/  SHF.L.U64.HI R15, R4, 0x8, R5 ;  /* 0x00000008040f7819 */ /* 0x000fe20000010205 */
[----:B------:R-:W-:Y:S01]  /*8dc0*/  @P2 STG.E.U16 desc[UR36][R8.64+0xa2], R129 ;  /* 0x0000a28108002986 */ /* 0x000fe2000c101524 */
[C---:B------:R-:W-:Y:S01]  /*8dd0*/  ISETP.GT.AND P2, PT, R0.reuse, 0x59, P3 ;  /* 0x000000590000780c */ /* 0x040fe20001f44270 */
        /* <DEDUP_REMOVED lines=56> */
[----:B------:R-:W-:Y:S01]  /*9160*/  FMUL R39, R39, R154 ;  /* 0x0000009a27277220 */ /* 0x000fe20000400000 */
[----:B------:R-:W-:Y:S01]  /*9170*/  F2FP.BF16.F32.PACK_AB R33, RZ, R33 ;  /* 0x00000021ff21723e */ /* 0x000fe200000010ff */
[----:B------:R-:W-:Y:S01]  /*9180*/  @P2 STG.E.U16 desc[UR36][R10.64+0xd0], R142 ;  /* 0x0000d08e0a002986 */ /* 0x000fe2000c101524 */
[----:B------:R-:W-:Y:S01]  /*9190*/  F2FP.BF16.F32.PACK_AB R34, RZ, R34 ;  /* 0x00000022ff22723e */ /* 0x000fe200000010ff */
[-C--:B------:R-:W-:Y:S01]  /*91a0*/  FMUL R40, R40, R154.reuse ;  /* 0x0000009a28287220 */ /* 0x080fe20000400000 */
[----:B------:R-:W-:Y:S01]  /*91b0*/  F2FP.BF16.F32.PACK_AB R35, RZ, R35 ;  /* 0x00000023ff23723e */ /* 0x000fe200000010ff */
[----:B------:R-:W-:Y:S01]  /*91c0*/  FMUL R41, R41, R154 ;  /* 0x0000009a29297220 */ /* 0x000fe20000400000 */
[----:B------:R-:W-:Y:S01]  /*91d0*/  F2FP.BF16.F32.PACK_AB R36, RZ, R36 ;  /* 0x00000024ff24723e */ /* 0x000fe200000010ff */
[----:B------:R-:W-:Y:S01]  /*91e0*/  @P4 STG.E.U16 desc[UR36][R10.64+0xd2], R143 ;  /* 0x0000d28f0a004986 */ /* 0x000fe2000c101524 */
[----:B------:R-:W-:Y:S01]  /*91f0*/  ISETP.GT.AND P4, PT, R0, 0x71, P0 ;  /* 0x000000710000780c */ /* 0x000fe20000784270 */
[----:B------:R-:W-:Y:S01]  /*9200*/  FMUL R42, R42, R154 ;  /* 0x0000009a2a2a7220 */ /* 0x000fe20000400000 */
[----:B------:R-:W-:Y:S01]  /*9210*/  F2FP.BF16.F32.PACK_AB R37, RZ, R37 ;  /* 0x00000025ff25723e */ /* 0x000fe200000010ff */
[----:B------:R-:W-:Y:S01]  /*9220*/  @P5 STG.E.U16 desc[UR36][R8.64+0xe0], R144 ;  /* 0x0000e09008005986 */ /* 0x000fe2000c101524 */
[----:B------:R-:W-:Y:S01]  /*9230*/  ISETP.GT.AND P5, PT, R0, 0x70, P0 ;  /* 0x000000700000780c */ /* 0x000fe200007a4270 */
[----:B------:R-:W-:Y:S01]  /*9240*/  @P1 IMAD.MOV.U32 R4, RZ, RZ, R8 ;  /* 0x000000ffff041224 */ /* 0x000fe200078e0008 */
[----:B------:R-:W-:Y:S01]  /*9250*/  F2FP.BF16.F32.PACK_AB R38, RZ, R38 ;  /* 0x00000026ff26723e */ /* 0x000fe200000010ff */
[----:B------:R-:W-:Y:S01]  /*9260*/  @P1 IMAD.MOV.U32 R5, RZ, RZ, R9 ;  /* 0x000000ffff051224 */ /* 0x000fe200078e0009 */
[----:B------:R-:W-:Y:S01]  /*9270*/  F2FP.BF16.F32.PACK_AB R39, RZ, R39 ;  /* 0x00000027ff27723e */ /* 0x000fe200000010ff */
[----:B------:R-:W-:Y:S01]  /*9280*/  FMUL R43, R43, R154 ;  /* 0x0000009a2b2b7220 */ /* 0x000fe20000400000 */
[----:B------:R-:W-:Y:S01]  /*9290*/  F2FP.BF16.F32.PACK_AB R40, RZ, R40 ;  /* 0x00000028ff28723e */ /* 0x000fe200000010ff */
[----:B------:R-:W-:Y:S01]  /*92a0*/  FMUL R44, R44, R154 ;  /* 0x0000009a2c2c7220 */ /* 0x000fe20000400000 */
[----:B------:R0:W-:Y:S01]  /*92b0*/  @P1 STG.E.U16 desc[UR36][R4.64+0xe2], R145 ;  /* 0x0000e29104001986 */ /* 0x0001e2000c101524 */
[----:B------:R-:W-:Y:S01]  /*92c0*/  IADD3 R12, P1, P2, R7, R8, R21 ;  /* 0x00000008070c7210 */ /* 0x000fe20007a3e015 */
[-C--:B------:R-:W-:Y:S01]  /*92d0*/  FMUL R45, R45, R154.reuse ;  /* 0x0000009a2d2d7220 */ /* 0x080fe20000400000 */
[----:B------:R-:W-:Y:S01]  /*92e0*/  F2FP.BF16.F32.PACK_AB R41, RZ, R41 ;  /* 0x00000029ff29723e */ /* 0x000fe200000010ff */
[-C--:B------:R-:W-:Y:S01]  /*92f0*/  FMUL R46, R46, R154.reuse ;  /* 0x0000009a2e2e7220 */ /* 0x080fe20000400000 */
[----:B------:R-:W-:Y:S01]  /*9300*/  IADD3.X R13, R6, R9, R15, P1, P2 ;  /* 0x00000009060d7210 */ /* 0x000fe20000fe440f */
[-C--:B------:R-:W-:Y:S01]  /*9310*/  FMUL R47, R47, R154.reuse ;  /* 0x0000009a2f2f7220 */ /* 0x080fe20000400000 */
[C---:B------:R-:W-:Y:S01]  /*9320*/  ISETP.GT.AND P1, PT, R3.reuse, 0x80, PT ;  /* 0x000000800300780c */ /* 0x040fe20003f24270 */
[-C--:B------:R-:W-:Y:S01]  /*9330*/  FMUL R48, R48, R154.reuse ;  /* 0x0000009a30307220 */ /* 0x080fe20000400000 */
[----:B------:R-:W-:Y:S01]  /*9340*/  ISETP.GT.AND P2, PT, R3, 0x88, PT ;  /* 0x000000880300780c */ /* 0x000fe20003f44270 */
[----:B------:R-:W-:Y:S01]  /*9350*/  FMUL R49, R49, R154 ;  /* 0x0000009a31317220 */ /* 0x000fe20000400000 */
[----:B------:R-:W-:Y:S01]  /*9360*/  F2FP.BF16.F32.PACK_AB R42, RZ, R42 ;  /* 0x0000002aff2a723e */ /* 0x000fe200000010ff */
[----:B0-----:R-:W-:Y:S01]  /*9370*/  @P5 IMAD.MOV.U32 R5, RZ, RZ, R11 ;  /* 0x000000ffff055224 */ /* 0x001fe200078e000b */
[----:B------:R-:W-:Y:S01]  /*9380*/  @P5 MOV R4, R10 ;  /* 0x0000000a00045202 */ /* 0x000fe20000000f00 */
[-C--:B------:R-:W-:Y:S01]  /*9390*/  FMUL R50, R50, R154.reuse ;  /* 0x0000009a32327220 */ /* 0x080fe20000400000 */
[----:B------:R-:W-:Y:S01]  /*93a0*/  F2FP.BF16.F32.PACK_AB R43, RZ, R43 ;  /* 0x0000002bff2b723e */ /* 0x000fe200000010ff */
[----:B------:R-:W-:Y:S01]  /*93b0*/  FMUL R51, R51, R154 ;  /* 0x0000009a33337220 */ /* 0x000fe20000400000 */
[----:B------:R-:W-:Y:S01]  /*93c0*/  F2FP.BF16.F32.PACK_AB R44, RZ, R44 ;  /* 0x0000002cff2c723e */ /* 0x000fe200000010ff */
[----:B------:R0:W-:Y:S01]  /*93d0*/  @P5 STG.E.U16 desc[UR36][R4.64+0xe0], R146 ;  /* 0x0000e09204005986 */ /* 0x0001e2000c101524 */
[----:B------:R-:W-:Y:S01]  /*93e0*/  ISETP.GT.AND P5, PT, R0, 0x78, P3 ;  /* 0x000000780000780c */ /* 0x000fe20001fa4270 */
[-C--:B------:R-:W-:Y:S01]  /*93f0*/  FMUL R52, R52, R154.reuse ;  /* 0x0000009a34347220 */ /* 0x080fe20000400000 */
[C---:B------:R-:W-:Y:S01]  /*9400*/  ISETP.GT.AND P3, PT, R0.reuse, 0x79, P3 ;  /* 0x000000790000780c */ /* 0x040fe20001f64270 */
[----:B------:R-:W-:Y:S01]  /*9410*/  @P4 STG.E.U16 desc[UR36][R10.64+0xe2], R147 ;  /* 0x0000e2930a004986 */ /* 0x000fe2000c101524 */
[C---:B------:R-:W-:Y:S01]  /*9420*/  ISETP.GT.AND P4, PT, R0.reuse, 0x78, P0 ;  /* 0x000000780000780c */ /* 0x040fe20000784270 */
[-C--:B------:R-:W-:Y:S01]  /*9430*/  FMUL R53, R53, R154.reuse ;  /* 0x0000009a35357220 */ /* 0x080fe20000400000 */
[----:B------:R-:W-:Y:S01]  /*9440*/  ISETP.GT.AND P0, PT, R0, 0x79, P0 ;  /* 0x000000790000780c */ /* 0x000fe20000704270 */
[-C--:B------:R-:W-:Y:S01]  /*9450*/  FMUL R54, R54, R154.reuse ;  /* 0x0000009a36367220 */ /* 0x080fe20000400000 */
[----:B------:R-:W-:Y:S01]  /*9460*/  F2FP.BF16.F32.PACK_AB R45, RZ, R45 ;  /* 0x0000002dff2d723e */ /* 0x000fe200000010ff */
[----:B------:R-:W-:Y:S01]  /*9470*/  FMUL R55, R55, R154 ;  /* 0x0000009a37377220 */ /* 0x000fe20000400000 */
[----:B------:R-:W-:Y:S01]  /*9480*/  F2FP.BF16.F32.PACK_AB R46, RZ, R46 ;  /* 0x0000002eff2e723e */ /* 0x000fe200000010ff */
[----:B------:R-:W-:Y:S01]  /*9490*/  FMUL R56, R56, R154 ;  /* 0x0000009a38387220 */ /* 0x000fe20000400000 */
[----:B------:R-:W-:Y:S01]  /*94a0*/  F2FP.BF16.F32.PACK_AB R47, RZ, R47 ;  /* 0x0000002fff2f723e */ /* 0x000fe200000010ff */
[----:B------:R-:W-:Y:S01]  /*94b0*/  @P5 STG.E.U16 desc[UR36][R8.64+0xf0], R148 ;  /* 0x0000f09408005986 */ /* 0x000fe2000c101524 */
[----:B0-----:R-:W-:Y:S01]  /*94c0*/  IADD3 R4, P5, R21, R8, RZ ;  /* 0x0000000815047210 */ /* 0x001fe20007fbe0ff */
[----:B------:R-:W-:Y:S01]  /*94d0*/  FMUL R57, R57, R154 ;  /* 0x0000009a39397220 */ /* 0x000fe20000400000 */
[----:B------:R-:W-:Y:S01]  /*94e0*/  F2FP.BF16.F32.PACK_AB R48, RZ, R48 ;  /* 0x00000030ff30723e */ /* 0x000fe200000010ff */
[----:B------:R0:W-:Y:S01]  /*94f0*/  @P3 STG.E.U16 desc[UR36][R8.64+0xf2], R149 ;  /* 0x0000f29508003986 */ /* 0x0001e2000c101524 */
[C---:B------:R-:W-:Y:S01]  /*9500*/  ISETP.GT.AND P3, PT, R0.reuse, RZ, P1 ;  /* 0x000000ff0000720c */ /* 0x040fe20000f64270 */
[----:B------:R-:W-:Y:S01]  /*9510*/  IMAD.X R5, R15, 0x1, R9, P5 ;  /* 0x000000010f057824 */ /* 0x000fe200028e0609 */
[C---:B------:R-:W-:Y:S01]  /*9520*/  ISETP.GT.AND P5, PT, R0.reuse, RZ, P2 ;  /* 0x000000ff0000720c */ /* 0x040fe200017a4270 */
        /* <DEDUP_REMOVED lines=14> */
[----:B------:R-:W-:Y:S01]  /*9610*/  @P4 STG.E.U16 desc[UR36][R4.64+0x2], R25 ;  /* 0x0000021904004986 */ /* 0x000fe2000c101524 */
[----:B------:R-:W-:Y:S01]  /*9620*/  IADD3 R14, P4, R7, R4, RZ ;  /* 0x00000004070e7210 */ /* 0x000fe20007f9e0ff */
[--C-:B------:R-:W-:Y:S01]  /*9630*/  IMAD.X R9, R6, 0x1, R5.reuse, P3 ;  /* 0x0000000106097824 */ /* 0x100fe200018e0605 */
[----:B------:R-:W-:Y:S01]  /*9640*/  ISETP.GT.AND P3, PT, R0, 0x9, P2 ;  /* 0x000000090000780c */ /* 0x000fe20001764270 */
[-C--:B------:R-:W-:Y:S01]  /*9650*/  FMUL R62, R62, R154.reuse ;  /* 0x0000009a3e3e7220 */ /* 0x080fe20000400000 */
[----:B------:R-:W-:Y:S01]  /*9660*/  F2FP.BF16.F32.PACK_AB R53, RZ, R53 ;  /* 0x00000035ff35723e */ /* 0x000fe200000010ff */
[----:B------:R-:W-:Y:S01]  /*9670*/  IMAD.X R15, R6, 0x1, R5, P4 ;  /* 0x00000001060f7824 */ /* 0x000fe200020e0605 */
[----:B------:R-:W-:Y:S01]  /*9680*/  ISETP.GT.AND P4, PT, R0, 0x8, P1 ;  /* 0x000000080000780c */ /* 0x000fe20000f84270 */
[----:B------:R-:W-:Y:S01]  /*9690*/  FMUL R63, R63, R154 ;  /* 0x0000009a3f3f7220 */ /* 0x000fe20000400000 */
[----:B------:R-:W-:Y:S01]  /*96a0*/  F2FP.BF16.F32.PACK_AB R54, RZ, R54 ;  /* 0x00000036ff36723e */ /* 0x000fe200000010ff */
[-C--:B------:R-:W-:Y:S01]  /*96b0*/  FMUL R64, R64, R154.reuse ;  /* 0x0000009a40407220 */ /* 0x080fe20000400000 */
        /* <DEDUP_REMOVED lines=9> */
[----:B------:R-:W-:Y:S01]  /*9750*/  @P4 STG.E.U16 desc[UR36][R4.64+0x10], R28 ;  /* 0x0000101c04004986 */ /* 0x000fe2000c101524 */
[----:B------:R-:W-:Y:S01]  /*9760*/  ISETP.GT.AND P4, PT, R0, 0x10, P1 ;  /* 0x000000100000780c */ /* 0x000fe20000f84270 */
[-C--:B------:R-:W-:Y:S01]  /*9770*/  FMUL R68, R68, R154.reuse ;  /* 0x0000009a44447220 */ /* 0x080fe20000400000 */
[----:B------:R-:W-:Y:S01]  /*9780*/  F2FP.BF16.F32.PACK_AB R57, RZ, R57 ;  /* 0x00000039ff39723e */ /* 0x000fe200000010ff */
[-C--:B------:R-:W-:Y:S01]  /*9790*/  FMUL R69, R69, R154.reuse ;  /* 0x0000009a45457220 */ /* 0x080fe20000400000 */
        /* <DEDUP_REMOVED lines=14> */
[----:B------:R-:W-:Y:S01]  /*9880*/  FMUL R73, R73, R154 ;  /* 0x0000009a49497220 */ /* 0x000fe20000400000 */
[----:B------:R-:W-:Y:S01]  /*9890*/  F2FP.BF16.F32.PACK_AB R61, RZ, R61 ;  /* 0x0000003dff3d723e */ /* 0x000fe200000010ff */
[----:B------:R-:W-:Y:S01]  /*98a0*/  @P5 STG.E.U16 desc[UR36][R4.64+0x22], R33 ;  /* 0x0000222104005986 */ /* 0x000fe2000c101524 */
[----:B------:R-:W-:Y:S01]  /*98b0*/  ISETP.GT.AND P5, PT, R0, 0x19, P1 ;  /* 0x000000190000780c */ /* 0x000fe20000fa4270 */
[--C-:B------:R-:W-:Y:S01]  /*98c0*/  @P0 IMAD.MOV.U32 R6, RZ, RZ, R12.reuse ;  /* 0x000000ffff060224 */ /* 0x100fe200078e000c */
[----:B------:R-:W-:Y:S01]  /*98d0*/  F2FP.BF16.F32.PACK_AB R62, RZ, R62 ;  /* 0x0000003eff3e723e */ /* 0x000fe200000010ff */
[--C-:B------:R-:W-:Y:S01]  /*98e0*/  @P0 IMAD.MOV.U32 R7, RZ, RZ, R13.reuse ;  /* 0x000000ffff070224 */ /* 0x100fe200078e000d */
[----:B------:R-:W-:Y:S01]  /*98f0*/  F2FP.BF16.F32.PACK_AB R63, RZ, R63 ;  /* 0x0000003fff3f723e */ /* 0x000fe200000010ff */
[----:B------:R-:W-:Y:S01]  /*9900*/  FMUL R74, R74, R154 ;  /* 0x0000009a4a4a7220 */ /* 0x000fe20000400000 */
[----:B------:R-:W-:Y:S01]  /*9910*/  F2FP.BF16.F32.PACK_AB R64, RZ, R64 ;  /* 0x00000040ff40723e */ /* 0x000fe200000010ff */
[-C--:B------:R-:W-:Y:S01]  /*9920*/  FMUL R75, R75, R154.reuse ;  /* 0x0000009a4b4b7220 */ /* 0x080fe20000400000 */
[----:B------:R0:W-:Y:S01]  /*9930*/  @P0 STG.E.U16 desc[UR36][R6.64+0x20], R34 ;  /* 0x0000202206000986 */ /* 0x0001e2000c101524 */
        /* <DEDUP_REMOVED lines=9> */
[----:B------:R-:W-:Y:S01]  /*99d0*/  FMUL R80, R80, R154 ;  /* 0x0000009a50507220 */ /* 0x000fe20000400000 */
[----:B------:R-:W-:Y:S01]  /*99e0*/  F2FP.BF16.F32.PACK_AB R69, RZ, R69 ;  /* 0x00000045ff45723e */ /* 0x000fe200000010ff */
[----:B0-----:R-:W-:Y:S01]  /*99f0*/  @P3 IMAD.MOV.U32 R6, RZ, RZ, R12 ;  /* 0x000000ffff063224 */ /* 0x001fe200078e000c */
[----:B------:R-:W-:Y:S01]  /*9a00*/  F2FP.BF16.F32.PACK_AB R70, RZ, R70 ;  /* 0x00000046ff46723e */ /* 0x000fe200000010ff */
[--C-:B------:R-:W-:Y:S01]  /*9a10*/  @P3 IMAD.MOV.U32 R7, RZ, RZ, R13.reuse ;  /* 0x000000ffff073224 */ /* 0x100fe200078e000d */
[----:B------:R-:W-:Y:S01]  /*9a20*/  F2FP.BF16.F32.PACK_AB R71, RZ, R71 ;  /* 0x00000047ff47723e */ /* 0x000fe200000010ff */
[----:B------:R-:W-:Y:S01]  /*9a30*/  FMUL R81, R81, R154 ;  /* 0x0000009a51517220 */ /* 0x000fe20000400000 */
[----:B------:R-:W-:Y:S01]  /*9a40*/  F2FP.BF16.F32.PACK_AB R72, RZ, R72 ;  /* 0x00000048ff48723e */ /* 0x000fe200000010ff */
[-C--:B------:R-:W-:Y:S01]  /*9a50*/  FMUL R82, R82, R154.reuse ;  /* 0x0000009a52527220 */ /* 0x080fe20000400000 */
[----:B------:R0:W-:Y:S01]  /*9a60*/  @P3 STG.E.U16 desc[UR36][R6.64+0x22], R35 ;  /* 0x0000222306003986 */ /* 0x0001e2000c101524 */
        /* <DEDUP_REMOVED lines=11> */
[----:B0-----:R-:W-:Y:S01]  /*9b20*/  @P0 IMAD.MOV.U32 R7, RZ, RZ, R13 ;  /* 0x000000ffff070224 */ /* 0x001fe200078e000d */
[----:B------:R-:W-:Y:S01]  /*9b30*/  @P0 MOV R6, R12 ;  /* 0x0000000c00060202 */ /* 0x000fe20000000f00 */
[----:B------:R-:W-:Y:S01]  /*9b40*/  FMUL R86, R86, R154 ;  /* 0x0000009a56567220 */ /* 0x000fe20000400000 */
[----:B------:R-:W-:Y:S01]  /*9b50*/  F2FP.BF16.F32.PACK_AB R76, RZ, R76 ;  /* 0x0000004cff4c723e */ /* 0x000fe200000010ff */
[----:B------:R-:W-:Y:S01]  /*9b60*/  FMUL R87, R87, R154 ;  /* 0x0000009a57577220 */ /* 0x000fe20000400000 */
[----:B------:R-:W-:Y:S01]  /*9b70*/  F2FP.BF16.F32.PACK_AB R77, RZ, R77 ;  /* 0x0000004dff4d723e */ /* 0x000fe200000010ff */
[----:B------:R0:W-:Y:S01]  /*9b80*/  @P0 STG.E.U16 desc[UR36][R6.64+0x30], R38 ;  /* 0x0000302606000986 */ /* 0x0001e2000c101524 */
[----:B------:R-:W-:-:S02]  /*9b90*/  ISETP.GT.AND P0, PT, R0, 0x20, P2 ;  /* 0x000000200000780c */ /* 0x000fc40001704270 */
[----:B------:R-:W-:Y:S02]  /*9ba0*/  F2FP.BF16.F32.PACK_AB R78, RZ, R78 ;  /* 0x0000004eff4e723e */ /* 0x000fe400000010ff */
[----:B------:R-:W-:Y:S02]  /*9bb0*/  F2FP.BF16.F32.PACK_AB R79, RZ, R79 ;  /* 0x0000004fff4f723e */ /* 0x000fe400000010ff */
[----:B------:R-:W-:Y:S02]  /*9bc0*/  F2FP.BF16.F32.PACK_AB R80, RZ, R80 ;  /* 0x00000050ff50723e */ /* 0x000fe400000010ff */
[----:B------:R-:W-:Y:S02]  /*9bd0*/  F2FP.BF16.F32.PACK_AB R81, RZ, R81 ;  /* 0x00000051ff51723e */ /* 0x000fe400000010ff */
[----:B------:R-:W-:Y:S01]  /*9be0*/  F2FP.BF16.F32.PACK_AB R82, RZ, R82 ;  /* 0x00000052ff52723e */ /* 0x000fe200000010ff */
[----:B0-----:R-:W-:Y:S01]  /*9bf0*/  @P3 IMAD.MOV.U32 R6, RZ, RZ, R12 ;  /* 0x000000ffff063224 */ /* 0x001fe200078e000c */
[----:B------:R-:W-:Y:S01]  /*9c00*/  F2FP.BF16.F32.PACK_AB R83, RZ, R83 ;  /* 0x00000053ff53723e */ /* 0x000fe200000010ff */
[----:B------:R-:W-:Y:S01]  /*9c10*/  @P3 IMAD.MOV.U32 R7, RZ, RZ, R13 ;  /* 0x000000ffff073224 */ /* 0x000fe200078e000d */
[----:B------:R-:W-:-:S02]  /*9c20*/  F2FP.BF16.F32.PACK_AB R84, RZ, R84 ;  /* 0x00000054ff54723e */ /* 0x000fc400000010ff */
[----:B------:R-:W-:Y:S02]  /*9c30*/  F2FP.BF16.F32.PACK_AB R85, RZ, R85 ;  /* 0x00000055ff55723e */ /* 0x000fe400000010ff */
[----:B------:R0:W-:Y:S01]  /*9c40*/  @P3 STG.E.U16 desc[UR36][R6.64+0x32], R39 ;  /* 0x0000322706003986 */ /* 0x0001e2000c101524 */
[C---:B------:R-:W-:Y:S02]  /*9c50*/  ISETP.GT.AND P3, PT, R0.reuse, 0x21, P2 ;  /* 0x000000210000780c */ /* 0x040fe40001764270 */
[----:B------:R-:W-:Y:S01]  /*9c60*/  F2FP.BF16.F32.PACK_AB R86, RZ, R86 ;  /* 0x00000056ff56723e */ /* 0x000fe200000010ff */
[----:B------:R-:W-:Y:S01]  /*9c70*/  @P4 STG.E.U16 desc[UR36][R4.64+0x40], R40 ;  /* 0x0000402804004986 */ /* 0x000fe2000c101524 */
[C---:B------:R-:W-:Y:S02]  /*9c80*/  ISETP.GT.AND P4, PT, R0.reuse, 0x28, P1 ;  /* 0x000000280000780c */ /* 0x040fe40000f84270 */
[----:B------:R-:W-:Y:S01]  /*9c90*/  F2FP.BF16.F32.PACK_AB R87, RZ, R87 ;  /* 0x00000057ff57723e */ /* 0x000fe200000010ff */
[----:B------:R-:W-:Y:S01]  /*9ca0*/  @P5 STG.E.U16 desc[UR36][R4.64+0x42], R41 ;  /* 0x0000422904005986 */ /* 0x000fe2000c101524 */
[----:B------:R-:W-:Y:S01]  /*9cb0*/  ISETP.GT.AND P5, PT, R0, 0x29, P1 ;  /* 0x000000290000780c */ /* 0x000fe20000fa4270 */
[----:B0-----:R-:W-:-:S02]  /*9cc0*/  @P0 IMAD.MOV.U32 R6, RZ, RZ, R12 ;  /* 0x000000ffff060224 */ /* 0x001fc400078e000c */
[----:B------:R-:W-:-:S05]  /*9cd0*/  @P0 IMAD.MOV.U32 R7, RZ, RZ, R13 ;  /* 0x000000ffff070224 */ /* 0x000fca00078e000d */
[----:B------:R0:W-:Y:S01]  /*9ce0*/  @P0 STG.E.U16 desc[UR36][R6.64+0x40], R42 ;  /* 0x0000402a06000986 */ /* 0x0001e2000c101524 */
[----:B------:R-:W-:Y:S01]  /*9cf0*/  ISETP.GT.AND P0, PT, R0, 0x28, P2 ;  /* 0x000000280000780c */ /* 0x000fe20001704270 */
[----:B0-----:R-:W-:Y:S02]  /*9d00*/  @P3 IMAD.MOV.U32 R6, RZ, RZ, R12 ;  /* 0x000000ffff063224 */ /* 0x001fe400078e000c */
[----:B------:R-:W-:-:S05]  /*9d10*/  @P3 IMAD.MOV.U32 R7, RZ, RZ, R13 ;  /* 0x000000ffff073224 */ /* 0x000fca00078e000d */
[----:B------:R0:W-:Y:S01]  /*9d20*/  @P3 STG.E.U16 desc[UR36][R6.64+0x42], R43 ;  /* 0x0000422b06003986 */ /* 0x0001e2000c101524 */
[----:B------:R-:W-:-:S03]  /*9d30*/  ISETP.GT.AND P3, PT, R0, 0x29, P2 ;  /* 0x000000290000780c */ /* 0x000fc60001764270 */
[----:B------:R-:W-:Y:S01]  /*9d40*/  @P4 STG.E.U16 desc[UR36][R4.64+0x50], R44 ;  /* 0x0000502c04004986 */ /* 0x000fe2000c101524 */
[----:B------:R-:W-:-:S03]  /*9d50*/  ISETP.GT.AND P4, PT, R0, 0x30, P1 ;  /* 0x000000300000780c */ /* 0x000fc60000f84270 */
[----:B------:R-:W-:Y:S01]  /*9d60*/  @P5 STG.E.U16 desc[UR36][R4.64+0x52], R45 ;  /* 0x0000522d04005986 */ /* 0x000fe2000c101524 */
[----:B------:R-:W-:Y:S01]  /*9d70*/  ISETP.GT.AND P5, PT, R0, 0x31, P1 ;  /* 0x000000310000780c */ /* 0x000fe20000fa4270 */
[----:B0-----:R-:W-:Y:S01]  /*9d80*/  @P0 IMAD.MOV.U32 R6, RZ, RZ, R12 ;  /* 0x000000ffff060224 */ /* 0x001fe200078e000c */
[----:B------:R-:W-:-:S05]  /*9d90*/  @P0 MOV R7, R13 ;  /* 0x0000000d00070202 */ /* 0x000fca0000000f00 */
        /* <DEDUP_REMOVED lines=10> */
[----:B0-----:R-:W-:Y:S02]  /*9e40*/  @P0 IMAD.MOV.U32 R6, RZ, RZ, R12 ;  /* 0x000000ffff060224 */ /* 0x001fe400078e000c */
        /* <DEDUP_REMOVED lines=14> */
[----:B------:R-:W-:Y:S02]  /*9f30*/  ISETP.GT.AND P0, PT, R0, 0x40, P2 ;  /* 0x000000400000780c */ /* 0x000fe40001704270 */
[----:B0-----:R-:W-:Y:S01]  /*9f40*/  @P3 MOV R6, R12 ;  /* 0x0000000c00063202 */ /* 0x001fe20000000f00 */
        /* <DEDUP_REMOVED lines=23> */
[----:B0-----:R-:W-:Y:S01]  /*a0c0*/  @P3 IMAD.MOV.U32 R6, RZ, RZ, R12 ;  /* 0x000000ffff063224 */ /* 0x001fe200078e000c */
[----:B------:R-:W-:-:S05]  /*a0d0*/  @P3 MOV R7, R13 ;  /* 0x0000000d00073202 */ /* 0x000fca0000000f00 */
        /* <DEDUP_REMOVED lines=29> */
[----:B------:R-:W-:Y:S02]  /*a2b0*/  ISETP.GT.AND P5, PT, R0, 0x69, P1 ;  /* 0x000000690000780c */ /* 0x000fe40000fa4270 */
[----:B0-----:R-:W-:Y:S01]  /*a2c0*/  @P0 MOV R6, R12 ;  /* 0x0000000c00060202 */ /* 0x001fe20000000f00 */
        /* <DEDUP_REMOVED lines=18> */
[C---:B------:R-:W-:Y:S02]  /*a3f0*/  ISETP.GT.AND P3, PT, R0.reuse, 0x78, P1 ;  /* 0x000000780000780c */ /* 0x040fe40000f64270 */
[C---:B------:R-:W-:Y:S01]  /*a400*/  ISETP.GT.AND P1, PT, R0.reuse, 0x79, P1 ;  /* 0x000000790000780c */ /* 0x040fe20000f24270 */
[----:B------:R-:W-:Y:S01]  /*a410*/  @P4 STG.E.U16 desc[UR36][R4.64+0xe0], R80 ;  /* 0x0000e05004004986 */ /* 0x000fe2000c101524 */
[----:B------:R-:W-:-:S03]  /*a420*/  ISETP.GT.AND P4, PT, R0, 0x71, P2 ;  /* 0x000000710000780c */ /* 0x000fc60001784270 */
[----:B------:R-:W-:Y:S01]  /*a430*/  @P5 STG.E.U16 desc[UR36][R4.64+0xe2], R81 ;  /* 0x0000e25104005986 */ /* 0x000fe2000c101524 */
[C---:B------:R-:W-:Y:S02]  /*a440*/  ISETP.GT.AND P5, PT, R0.reuse, 0x78, P2 ;  /* 0x000000780000780c */ /* 0x040fe400017a4270 */
[----:B------:R-:W-:Y:S01]  /*a450*/  ISETP.GT.AND P2, PT, R0, 0x79, P2 ;  /* 0x000000790000780c */ /* 0x000fe20001744270 */
[----:B0-----:R-:W-:Y:S01]  /*a460*/  @P0 IMAD.MOV.U32 R6, RZ, RZ, R12 ;  /* 0x000000ffff060224 */ /* 0x001fe200078e000c */
[----:B------:R-:W-:-:S05]  /*a470*/  @P0 MOV R7, R13 ;  /* 0x0000000d00070202 */ /* 0x000fca0000000f00 */
[----:B------:R0:W-:Y:S02]  /*a480*/  @P0 STG.E.U16 desc[UR36][R6.64+0xe0], R82 ;  /* 0x0000e05206000986 */ /* 0x0001e4000c101524 */
[----:B0-----:R-:W-:Y:S02]  /*a490*/  @P4 IMAD.MOV.U32 R6, RZ, RZ, R12 ;  /* 0x000000ffff064224 */ /* 0x001fe400078e000c */
[----:B------:R-:W-:-:S05]  /*a4a0*/  @P4 IMAD.MOV.U32 R7, RZ, RZ, R13 ;  /* 0x000000ffff074224 */ /* 0x000fca00078e000d */
[----:B------:R-:W-:Y:S04]  /*a4b0*/  @P4 STG.E.U16 desc[UR36][R6.64+0xe2], R83 ;  /* 0x0000e25306004986 */ /* 0x000fe8000c101524 */
[----:B------:R-:W-:Y:S04]  /*a4c0*/  @P3 STG.E.U16 desc[UR36][R4.64+0xf0], R84 ;  /* 0x0000f05404003986 */ /* 0x000fe8000c101524 */
[----:B------:R0:W-:Y:S02]  /*a4d0*/  @P1 STG.E.U16 desc[UR36][R4.64+0xf2], R85 ;  /* 0x0000f25504001986 */ /* 0x0001e4000c101524 */
[----:B0-----:R-:W-:-:S02]  /*a4e0*/  @P5 IMAD.MOV.U32 R4, RZ, RZ, R12 ;  /* 0x000000ffff045224 */ /* 0x001fc400078e000c */
[----:B------:R-:W-:-:S05]  /*a4f0*/  @P5 IMAD.MOV.U32 R5, RZ, RZ, R13 ;  /* 0x000000ffff055224 */ /* 0x000fca00078e000d */
[----:B------:R0:W-:Y:S04]  /*a500*/  @P5 STG.E.U16 desc[UR36][R4.64+0xf0], R86 ;  /* 0x0000f05604005986 */ /* 0x0001e8000c101524 */
[----:B------:R0:W-:Y:S02]  /*a510*/  @P2 STG.E.U16 desc[UR36][R12.64+0xf2], R87 ;  /* 0x0000f2570c002986 */ /* 0x0001e4000c101524 */
.L_x_280:
[----:B------:R-:W-:Y:S05]  /*a520*/  BSYNC B0 ;  /* 0x0000000000007941 */ /* 0x000fea0003800000 */
.L_x_28:
[----:B------:R-:W-:Y:S01]  /*a530*/  ULDC UR4, c[0x0][0xc] ;  /* 0x0000030000047ab9 */ /* 0x000fe20000000800 */
[----:B------:R-:W-:Y:S01]  /*a540*/  ULDC UR5, c[0x0][0x10] ;  /* 0x0000040000057ab9 */ /* 0x000fe20000000800 */
[----:B0-----:R-:W0:Y:S01]  /*a550*/  LDC R3, c[0x0][0x14] ;  /* 0x00000500ff037b82 */ /* 0x001e220000000800 */
[----:B------:R-:W-:Y:S01]  /*a560*/  UIMAD.WIDE.U32 UR4, UR4, UR5, URZ ;  /* 0x00000005040472a5 */ /* 0x000fe2000f8e003f */
[----:B------:R-:W-:Y:S01]  /*a570*/  PRMT R0, RZ, 0x7610, R0 ;  /* 0x00007610ff007816 */ /* 0x000fe20000000000 */
[----:B------:R-:W-:Y:S02]  /*a580*/  IMAD.MOV.U32 R153, RZ, RZ, -0x1 ;  /* 0xffffffffff997424 */ /* 0x000fe400078e00ff */
[----:B------:R-:W-:Y:S02]  /*a590*/  IMAD.MOV.U32 R23, RZ, RZ, -0x1 ;  /* 0xffffffffff177424 */ /* 0x000fe400078e00ff */
[----:B0-----:R-:W-:-:S04]  /*a5a0*/  IMAD.WIDE.U32 R16, R3, UR4, R16 ;  /* 0x0000000403107c25 */ /* 0x001fc8000f8e0010 */
[----:B------:R-:W-:Y:S01]  /*a5b0*/  IMAD R3, R3, UR5, RZ ;  /* 0x0000000503037c24 */ /* 0x000fe2000f8e02ff */
[----:B------:R-:W-:Y:S02]  /*a5c0*/  ULDC.64 UR4, c[0x0][0x650] ;  /* 0x0001940000047ab9 */ /* 0x000fe40000000a00 */
[----:B------:R-:W-:Y:S01]  /*a5d0*/  ISETP.GE.U32.AND P0, PT, R16, UR4, PT ;  /* 0x0000000410007c0c */ /* 0x000fe2000bf06070 */
[----:B------:R-:W-:-:S05]  /*a5e0*/  IMAD.IADD R17, R17, 0x1, R3 ;  /* 0x0000000111117824 */ /* 0x000fca00078e0203 */
[----:B------:R-:W-:-:S13]  /*a5f0*/  ISETP.GE.U32.AND.EX P0, PT, R17, UR5, PT, P0 ;  /* 0x0000000511007c0c */ /* 0x000fda000bf06100 */
[----:B------:R-:W-:Y:S05]  /*a600*/  @P0 BRA `(.L_x_281) ;  /* 0x0000000400640947 */ /* 0x000fea0003800000 */
[----:B------:R-:W0:Y:S01]  /*a610*/  S2R R12, SR_CTAID.X ;  /* 0x00000000000c7919 */ /* 0x000e220000002500 */
[----:B-12---:R-:W1:Y:S01]  /*a620*/  LDC.64 R10, c[0x0][0x628] ;  /* 0x00018a00ff0a7b82 */ /* 0x006e620000000a00 */
[----:B------:R-:W-:Y:S01]  /*a630*/  ULDC UR4, c[0x0][0x150] ;  /* 0x0000540000047ab9 */ /* 0x000fe20000000800 */
[----:B------:R-:W-:Y:S01]  /*a640*/  IMAD.MOV.U32 R8, RZ, RZ, R16 ;  /* 0x000000ffff087224 */ /* 0x000fe200078e0010 */
[----:B------:R-:W2:Y:S01]  /*a650*/  S2R R24, SR_CTAID.Y ;  /* 0x0000000000187919 */ /* 0x000ea20000002600 */
[----:B------:R-:W-:-:S04]  /*a660*/  MOV R9, R17 ;  /* 0x0000001100097202 */ /* 0x000fc80000000f00 */
[----:B------:R-:W2:Y:S08]  /*a670*/  LDC R21, c[0x0][0x144] ;  /* 0x00005100ff157b82 */ /* 0x000eb00000000800 */
[----:B------:R-:W2:Y:S08]  /*a680*/  LDC R0, c[0x0][0x630] ;  /* 0x00018c00ff007b82 */ /* 0x000eb00000000800 */
[----:B------:R-:W2:Y:S01]  /*a690*/  LDC.64 R14, c[0x0][0x620] ;  /* 0x00018800ff0e7b82 */ /* 0x000ea20000000a00 */
[----:B-1----:R-:W-:-:S04]  /*a6a0*/  ISETP.NE.U32.AND P0, PT, R10, RZ, PT ;  /* 0x000000ff0a00720c */ /* 0x002fc80003f05070 */
[----:B------:R-:W-:Y:S02]  /*a6b0*/  ISETP.NE.AND.EX P0, PT, R11, RZ, PT, P0 ;  /* 0x000000ff0b00720c */ /* 0x000fe40003f05300 */
[----:B0-----:R-:W-:-:S05]  /*a6c0*/  I2FP.F32.U32 R3, R12 ;  /* 0x0000000c00037245 */ /* 0x001fca0000201000 */
[----:B------:R-:W-:-:S04]  /*a6d0*/  FMUL R3, R3, UR4 ;  /* 0x0000000403037c20 */ /* 0x000fc80008400000 */
[----:B------:R0:W1:Y:S02]  /*a6e0*/  F2I.U32.TRUNC.NTZ R20, R3 ;  /* 0x0000000300147305 */ /* 0x000064000020f000 */
[----:B------:R-:W-:Y:S05]  /*a6f0*/  @!P0 BRA `(.L_x_282) ;  /* 0x0000000000288947 */ /* 0x000fea0003800000 */
[----:B0-----:R-:W0:Y:S02]  /*a700*/  LDC R3, c[0x0][0x634] ;  /* 0x00018d00ff037b82 */ /* 0x001e240000000800 */
        /* <DEDUP_REMOVED lines=9> */
.L_x_282:
[----:B------:R-:W3:Y:S01]  /*a7a0*/  LDC.64 R28, c[0x0][0x640] ;  /* 0x00019000ff1c7b82 */ /* 0x000ee20000000a00 */
[-CC-:B--2---:R-:W-:Y:S01]  /*a7b0*/  SHF.R.U64 R23, R8, R0.reuse, R9.reuse ;  /* 0x0000000008177219 */ /* 0x184fe20000001209 */
[----:B-1----:R-:W-:Y:S01]  /*a7c0*/  IMAD.MOV R20, RZ, RZ, -R20 ;  /* 0x000000ffff147224 */ /* 0x002fe200078e0a14 */
[----:B------:R-:W-:Y:S01]  /*a7d0*/  SHF.R.U32.HI R0, RZ, R0, R9 ;  /* 0x00000000ff007219 */ /* 0x000fe20000011609 */
[----:B------:R-:W-:Y:S01]  /*a7e0*/  ULDC UR4, c[0x0][0x154] ;  /* 0x0000550000047ab9 */ /* 0x000fe20000000800 */
[----:B0-----:R-:W-:Y:S01]  /*a7f0*/  IADD3 R3, P0, RZ, -R23, RZ ;  /* 0x80000017ff037210 */ /* 0x001fe20007f1e0ff */
[----:B------:R-:W-:Y:S02]  /*a800*/  IMAD R21, R21, R20, R12 ;  /* 0x0000001415157224 */ /* 0x000fe400078e020c */
[----:B------:R-:W0:Y:S01]  /*a810*/  LDC R6, c[0x0][0x618] ;  /* 0x00018600ff067b82 */ /* 0x000e220000000800 */
[----:B------:R-:W-:Y:S02]  /*a820*/  IMAD.MOV.U32 R7, RZ, RZ, 0x1 ;  /* 0x00000001ff077424 */ /* 0x000fe400078e00ff */
[----:B------:R-:W-:-:S04]  /*a830*/  IMAD.X R5, RZ, RZ, ~R0, P0 ;  /* 0x000000ffff057224 */ /* 0x000fc800000e0e00 */
[-C--:B------:R-:W-:Y:S01]  /*a840*/  IMAD R0, R5, R14.reuse, RZ ;  /* 0x0000000e05007224 */ /* 0x080fe200078e02ff */
[----:B------:R-:W1:Y:S01]  /*a850*/  LDC R8, c[0x0][0x608] ;  /* 0x00018200ff087b82 */ /* 0x000e620000000800 */
[----:B------:R-:W-:-:S04]  /*a860*/  IMAD.WIDE.U32 R4, R3, R14, R16 ;  /* 0x0000000e03047225 */ /* 0x000fc800078e0010 */
[----:B------:R-:W-:Y:S01]  /*a870*/  IMAD R3, R3, R15, R0 ;  /* 0x0000000f03037224 */ /* 0x000fe200078e0200 */
[----:B------:R-:W-:Y:S02]  /*a880*/  I2FP.F32.U32 R0, R24 ;  /* 0x0000001800007245 */ /* 0x000fe40000201000 */
[----:B------:R-:W2:Y:S01]  /*a890*/  LDC R26, c[0x0][0x658] ;  /* 0x00019600ff1a7b82 */ /* 0x000ea20000000800 */
[----:B------:R-:W-:Y:S01]  /*a8a0*/  IMAD.IADD R3, R5, 0x1, R3 ;  /* 0x0000000105037824 */ /* 0x000fe200078e0203 */
[----:B---3--:R-:W-:Y:S01]  /*a8b0*/  ISETP.NE.U32.AND P0, PT, R28, RZ, PT ;  /* 0x000000ff1c00720c */ /* 0x008fe20003f05070 */
[----:B------:R-:W-:Y:S01]  /*a8c0*/  FMUL R0, R0, UR4 ;  /* 0x0000000400007c20 */ /* 0x000fe20008400000 */
[----:B------:R-:W-:Y:S02]  /*a8d0*/  IMAD.MOV.U32 R5, RZ, RZ, -0x1 ;  /* 0xffffffffff057424 */ /* 0x000fe400078e00ff */
[----:B------:R-:W-:Y:S01]  /*a8e0*/  ISETP.NE.AND.EX P0, PT, R29, RZ, PT, P0 ;  /* 0x000000ff1d00720c */ /* 0x000fe20003f05300 */
[----:B------:R3:W2:Y:S01]  /*a8f0*/  F2I.U32.TRUNC.NTZ R13, R0 ;  /* 0x00000000000d7305 */ /* 0x0006a2000020f000 */
[----:B------:R-:W3:Y:S01]  /*a900*/  LDC R15, c[0x0][0x148] ;  /* 0x00005200ff0f7b82 */ /* 0x000ee20000000800 */
[----:B0-----:R-:W-:-:S02]  /*a910*/  SHF.R.U64 R12, R4, R6, R3 ;  /* 0x00000006040c7219 */ /* 0x001fc40000001203 */
[----:B------:R-:W-:-:S05]  /*a920*/  SHF.R.U32.HI R3, RZ, R6, R3 ;  /* 0x00000006ff037219 */ /* 0x000fca0000011603 */
[----:B------:R-:W0:Y:S01]  /*a930*/  LDC R20, c[0x0][0x600] ;  /* 0x00018000ff147b82 */ /* 0x000e220000000800 */
[-CC-:B-1----:R-:W-:Y:S02]  /*a940*/  SHF.R.U64 R10, R12, R8.reuse, R3.reuse ;  /* 0x000000080c0a7219 */ /* 0x182fe40000001203 */
[----:B------:R-:W-:-:S05]  /*a950*/  SHF.R.U32.HI R3, RZ, R8, R3 ;  /* 0x00000008ff037219 */ /* 0x000fca0000011603 */
[----:B------:R-:W1:Y:S01]  /*a960*/  LDC R27, c[0x0][0x648] ;  /* 0x00019200ff1b7b82 */ /* 0x000e620000000800 */
[-C--:B--2---:R-:W-:Y:S02]  /*a970*/  SHF.L.U32 R4, R5, R26.reuse, RZ ;  /* 0x0000001a05047219 */ /* 0x084fe400000006ff */
[--C-:B------:R-:W-:Y:S02]  /*a980*/  SHF.R.U64 R14, R10, R26, R3.reuse ;  /* 0x0000001a0a0e7219 */ /* 0x100fe40000001203 */
[----:B------:R-:W-:Y:S02]  /*a990*/  LOP3.LUT R25, RZ, R4, RZ, 0x33, !PT ;  /* 0x00000004ff197212 */ /* 0x000fe400078e33ff */
[-C--:B------:R-:W-:Y:S01]  /*a9a0*/  SHF.R.U32.HI R5, RZ, R26.reuse, R3 ;  /* 0x0000001aff057219 */ /* 0x080fe20000011603 */
[----:B------:R-:W2:Y:S01]  /*a9b0*/  LDC R30, c[0x0][0x638] ;  /* 0x00018e00ff1e7b82 */ /* 0x000ea20000000800 */
[----:B------:R-:W-:Y:S02]  /*a9c0*/  SHF.L.U32 R152, R7, R26, RZ ;  /* 0x0000001a07987219 */ /* 0x000fe400000006ff */
[----:B------:R-:W-:-:S05]  /*a9d0*/  MOV R4, R14 ;  /* 0x0000000e00047202 */ /* 0x000fca0000000f00 */
[----:B------:R-:W0:Y:S01]  /*a9e0*/  LDC R31, c[0x0][0x610] ;  /* 0x00018400ff1f7b82 */ /* 0x000e220000000800 */
[----:B------:R-:W-:Y:S05]  /*a9f0*/  @!P0 BRA `(.L_x_283) ;  /* 0x0000000000288947 */ /* 0x000fea0003800000 */
[----:B------:R-:W4:Y:S02]  /*aa00*/  LDC R3, c[0x0][0x64c] ;  /* 0x00019300ff037b82 */ /* 0x000f240000000800 */
[----:B----4-:R-:W-:-:S05]  /*aa10*/  IADD3 R3, P0, R14, R3, RZ ;  /* 0x000000030e037210 */ /* 0x010fca0007f1e0ff */
        /* <DEDUP_REMOVED lines=8> */
.L_x_283:
[----:B------:R-:W-:Y:S01]  /*aaa0*/  ISETP.NE.AND P0, PT, R2, 0x1, PT ;  /* 0x000000010200780c */ /* 0x000fe20003f05270 */
[----:B0-----:R-:W-:Y:S01]  /*aab0*/  VIADD R7, R20, 0xffffffff ;  /* 0xffffffff14077836 */ /* 0x001fe20000000000 */
[----:B-1-3--:R-:W-:Y:S01]  /*aac0*/  SHF.R.U64 R0, R4, R27, R5 ;  /* 0x0000001b04007219 */ /* 0x00afe20000001205 */
[----:B------:R-:W-:Y:S01]  /*aad0*/  IMAD.MOV R13, RZ, RZ, -R13 ;  /* 0x000000ffff0d7224 */ /* 0x000fe200078e0a0d */
[----:B------:R-:W-:Y:S01]  /*aae0*/  LOP3.LUT R5, R10, R25, RZ, 0xc0, !PT ;  /* 0x000000190a057212 */ /* 0x000fe200078ec0ff */
[----:B------:R-:W-:Y:S02]  /*aaf0*/  IMAD.MOV.U32 R4, RZ, RZ, 0x1 ;  /* 0x00000001ff047424 */ /* 0x000fe400078e00ff */
[----:B------:R-:W-:Y:S02]  /*ab00*/  IMAD.MOV R3, RZ, RZ, -R0 ;  /* 0x000000ffff037224 */ /* 0x000fe400078e0a00 */
[----:B------:R-:W-:Y:S01]  /*ab10*/  IMAD R152, R152, R0, R5 ;  /* 0x0000000098987224 */ /* 0x000fe200078e0205 */
[----:B------:R-:W-:Y:S01]  /*ab20*/  LOP3.LUT R5, R12, R7, RZ, 0xc0, !PT ;  /* 0x000000070c057212 */ /* 0x000fe200078ec0ff */
[----:B--2---:R-:W-:-:S02]  /*ab30*/  IMAD R0, R3, R30, R14 ;  /* 0x0000001e03007224 */ /* 0x004fc400078e020e */
[----:B------:R-:W-:Y:S02]  /*ab40*/  @P0 IMAD R21, R15, R13, R24 ;  /* 0x0000000d0f150224 */ /* 0x000fe400078e0218 */
[----:B------:R-:W-:Y:S01]  /*ab50*/  IMAD R3, R0, R20, R5 ;  /* 0x0000001400037224 */ /* 0x000fe200078e0205 */
[----:B------:R-:W-:Y:S01]  /*ab60*/  PRMT R0, R4, 0x7610, R0 ;  /* 0x0000761004007816 */ /* 0x000fe20000000000 */
[----:B------:R-:W-:-:S05]  /*ab70*/  IMAD R152, R152, R31, R21 ;  /* 0x0000001f98987224 */ /* 0x000fca00078e0215 */
[----:B------:R-:W-:Y:S02]  /*ab80*/  SEL R153, R3, R152, !P0 ;  /* 0x0000009803997207 */ /* 0x000fe40004000000 */
[----:B------:R-:W-:-:S07]  /*ab90*/  SEL R152, R152, R3, !P0 ;  /* 0x0000000398987207 */ /* 0x000fce0004000000 */
.L_x_281:
[----:B------:R-:W-:-:S13]  /*aba0*/  LOP3.LUT P0, RZ, R0, 0xff, RZ, 0xc0, !PT ;  /* 0x000000ff00ff7812 */ /* 0x000fda000780c0ff */
[----:B------:R-:W-:Y:S05]  /*abb0*/  @P0 BRA `(.L_x_284) ;  /* 0xffffff6000dc0947 */ /* 0x000fea000383ffff */
[----:B------:R-:W-:Y:S05]  /*abc0*/  EXIT ;  /* 0x000000000000794d */ /* 0x000fea0003800000 */
.L_x_3:
[----:B0-----:R-:W-:Y:S01]  /*abd0*/  ULDC.64 UR4, c[0x0][0x650] ;  /* 0x0001940000047ab9 */ /* 0x001fe20000000a00 */
        /* <DEDUP_REMOVED lines=25> */
.L_x_286:
[--C-:B------:R-:W-:Y:S01]  /*ad70*/  SHF.R.U64 R12, R10, R14, R11.reuse ;  /* 0x0000000e0a0c7219 */ /* 0x100fe2000000120b */
[----:B------:R-:W0:Y:S01]  /*ad80*/  LDC R22, c[0x0][0x618] ;  /* 0x00018600ff167b82 */ /* 0x000e220000000800 */
[----:B------:R-:W-:Y:S01]  /*ad90*/  I2FP.F32.U32 R6, R4 ;  /* 0x0000000400067245 */ /* 0x000fe20000201000 */
[----:B------:R-:W-:Y:S01]  /*ada0*/  ULDC UR4, c[0x0][0x150] ;  /* 0x0000540000047ab9 */ /* 0x000fe20000000800 */
[----:B------:R-:W-:Y:S02]  /*adb0*/  SHF.R.U32.HI R5, RZ, R14, R11 ;  /* 0x0000000eff057219 */ /* 0x000fe4000001160b */
[----:B------:R-:W-:Y:S01]  /*adc0*/  IADD3 R9, P0, RZ, -R12, RZ ;  /* 0x8000000cff097210 */ /* 0x000fe20007f1e0ff */
[----:B------:R-:W-:Y:S01]  /*add0*/  FMUL R11, R6, UR4 ;  /* 0x00000004060b7c20 */ /* 0x000fe20008400000 */
[----:B------:R-:W-:Y:S01]  /*ade0*/  ULDC UR4, c[0x0][0x154] ;  /* 0x0000550000047ab9 */ /* 0x000fe20000000800 */
[----:B------:R-:W1:Y:S02]  /*adf0*/  LDC.64 R24, c[0x0][0x640] ;  /* 0x00019000ff187b82 */ /* 0x000e640000000a00 */
[----:B------:R-:W-:-:S02]  /*ae00*/  IMAD.X R5, RZ, RZ, ~R5, P0 ;  /* 0x000000ffff057224 */ /* 0x000fc400000e0e05 */
[----:B------:R-:W2:Y:S01]  /*ae10*/  F2I.U32.TRUNC.NTZ R11, R11 ;  /* 0x0000000b000b7305 */ /* 0x000ea2000020f000 */
[----:B------:R-:W-:-:S03]  /*ae20*/  IMAD.WIDE.U32 R6, R9, R20, R16 ;  /* 0x0000001409067225 */ /* 0x000fc600078e0010 */
[----:B------:R-:W3:Y:S01]  /*ae30*/  LDC R13, c[0x0][0x144] ;  /* 0x00005100ff0d7b82 */ /* 0x000ee20000000800 */
[----:B------:R-:W-:-:S04]  /*ae40*/  IMAD R8, R5, R20, RZ ;  /* 0x0000001405087224 */ /* 0x000fc800078e02ff */
[----:B------:R-:W-:Y:S02]  /*ae50*/  IMAD R5, R9, R21, R8 ;  /* 0x0000001509057224 */ /* 0x000fe400078e0208 */
[----:B------:R-:W-:Y:S01]  /*ae60*/  IMAD.MOV.U32 R8, RZ, RZ, -0x1 ;  /* 0xffffffffff087424 */ /* 0x000fe200078e00ff */
[----:B------:R-:W4:Y:S01]  /*ae70*/  LDC R14, c[0x0][0x608] ;  /* 0x00018200ff0e7b82 */ /* 0x000f220000000800 */
[----:B------:R-:W-:Y:S01]  /*ae80*/  IMAD.IADD R5, R7, 0x1, R5 ;  /* 0x0000000107057824 */ /* 0x000fe200078e0205 */
[----:B------:R-:W-:-:S04]  /*ae90*/  I2FP.F32.U32 R7, R3 ;  /* 0x0000000300077245 */ /* 0x000fc80000201000 */
[-CC-:B0-----:R-:W-:Y:S01]  /*aea0*/  SHF.R.U64 R10, R6, R22.reuse, R5.reuse ;  /* 0x00000016060a7219 */ /* 0x181fe20000001205 */
[----:B------:R-:W-:Y:S01]  /*aeb0*/  FMUL R7, R7, UR4 ;  /* 0x0000000407077c20 */ /* 0x000fe20008400000 */
[----:B------:R-:W0:Y:S01]  /*aec0*/  LDC R9, c[0x0][0x658] ;  /* 0x00019600ff097b82 */ /* 0x000e220000000800 */
[----:B--2---:R-:W-:Y:S02]  /*aed0*/  IADD3 R6, -R11, RZ, RZ ;  /* 0x000000ff0b067210 */ /* 0x004fe40007ffe1ff */
[----:B-1----:R-:W-:Y:S02]  /*aee0*/  ISETP.NE.U32.AND P0, PT, R24, RZ, PT ;  /* 0x000000ff1800720c */ /* 0x002fe40003f05070 */
[----:B------:R-:W-:Y:S02]  /*aef0*/  SHF.R.U32.HI R5, RZ, R22, R5 ;  /* 0x00000016ff057219 */ /* 0x000fe40000011605 */
[----:B------:R-:W-:Y:S01]  /*af00*/  ISETP.NE.AND.EX P0, PT, R25, RZ, PT, P0 ;  /* 0x000000ff1900720c */ /* 0x000fe20003f05300 */
[----:B------:R-:W1:Y:S01]  /*af10*/  LDC R20, c[0x0][0x148] ;  /* 0x00005200ff147b82 */ /* 0x000e620000000800 */
[----:B---3--:R-:W-:-:S02]  /*af20*/  IMAD R23, R13, R6, R4 ;  /* 0x000000060d177224 */ /* 0x008fc400078e0204 */
[----:B------:R-:W-:-:S05]  /*af30*/  IMAD.MOV.U32 R6, RZ, RZ, 0x1 ;  /* 0x00000001ff067424 */ /* 0x000fca00078e00ff */
[----:B------:R-:W2:Y:S01]  /*af40*/  LDC R21, c[0x0][0x600] ;  /* 0x00018000ff157b82 */ /* 0x000ea20000000800 */
[-CC-:B----4-:R-:W-:Y:S02]  /*af50*/  SHF.R.U64 R13, R10, R14.reuse, R5.reuse ;  /* 0x0000000e0a0d7219 */ /* 0x190fe40000001205 */
[----:B------:R-:W-:Y:S02]  /*af60*/  SHF.R.U32.HI R4, RZ, R14, R5 ;  /* 0x0000000eff047219 */ /* 0x000fe40000011605 */
[----:B------:R3:W4:Y:S03]  /*af70*/  F2I.U32.TRUNC.NTZ R14, R7 ;  /* 0x00000007000e7305 */ /* 0x000726000020f000 */
[----:B------:R-:W1:Y:S01]  /*af80*/  LDC R26, c[0x0][0x648] ;  /* 0x00019200ff1a7b82 */ /* 0x000e620000000800 */
[-C--:B0-----:R-:W-:Y:S02]  /*af90*/  SHF.R.U64 R15, R13, R9.reuse, R4 ;  /* 0x000000090d0f7219 */ /* 0x081fe40000001204 */
[----:B------:R-:W-:-:S02]  /*afa0*/  SHF.L.U32 R8, R8, R9, RZ ;  /* 0x0000000908087219 */ /* 0x000fc400000006ff */
[-C--:B------:R-:W-:Y:S01]  /*afb0*/  SHF.R.U32.HI R5, RZ, R9.reuse, R4 ;  /* 0x00000009ff057219 */ /* 0x080fe20000011604 */
[----:B------:R-:W-:Y:S01]  /*afc0*/  IMAD.MOV.U32 R4, RZ, RZ, R15 ;  /* 0x000000ffff047224 */ /* 0x000fe200078e000f */
[----:B------:R-:W-:Y:S01]  /*afd0*/  SHF.L.U32 R22, R6, R9, RZ ;  /* 0x0000000906167219 */ /* 0x000fe200000006ff */
[----:B------:R-:W0:Y:S01]  /*afe0*/  LDC R27, c[0x0][0x638] ;  /* 0x00018e00ff1b7b82 */ /* 0x000e220000000800 */
[----:B------:R-:W-:-:S07]  /*aff0*/  LOP3.LUT R28, RZ, R8, RZ, 0x33, !PT ;  /* 0x00000008ff1c7212 */ /* 0x000fce00078e33ff */
        /* <DEDUP_REMOVED lines=12> */
.L_x_287:
[----:B------:R-:W-:Y:S01]  /*b0c0*/  ISETP.NE.AND P0, PT, R2, 0x1, PT ;  /* 0x000000010200780c */ /* 0x000fe20003f05270 */
[----:B--2---:R-:W-:Y:S01]  /*b0d0*/  VIADD R7, R21, 0xffffffff ;  /* 0xffffffff15077836 */ /* 0x004fe20000000000 */
[----:B-1----:R-:W-:Y:S01]  /*b0e0*/  SHF.R.U64 R5, R4, R26, R5 ;  /* 0x0000001a04057219 */ /* 0x002fe20000001205 */
[----:B------:R-:W-:Y:S01]  /*b0f0*/  IMAD.MOV R14, RZ, RZ, -R14 ;  /* 0x000000ffff0e7224 */ /* 0x000fe200078e0a0e */
[----:B------:R-:W-:Y:S01]  /*b100*/  LOP3.LUT R4, R13, R28, RZ, 0xc0, !PT ;  /* 0x0000001c0d047212 */ /* 0x000fe200078ec0ff */
[----:B------:R-:W-:Y:S01]  /*b110*/  IMAD.MOV.U32 R8, RZ, RZ, R12 ;  /* 0x000000ffff087224 */ /* 0x000fe200078e000c */
[----:B------:R-:W-:Y:S02]  /*b120*/  IADD3 R6, -R5, RZ, RZ ;  /* 0x000000ff05067210 */ /* 0x000fe40007ffe1ff */
[----:B------:R-:W-:Y:S01]  /*b130*/  LOP3.LUT R10, R10, R7, RZ, 0xc0, !PT ;  /* 0x000000070a0a7212 */ /* 0x000fe200078ec0ff */
[----:B------:R-:W-:-:S04]  /*b140*/  IMAD R4, R22, R5, R4 ;  /* 0x0000000516047224 */ /* 0x000fc800078e0204 */
[----:B------:R-:W-:Y:S02]  /*b150*/  @P0 IMAD R23, R20, R14, R3 ;  /* 0x0000000e14170224 */ /* 0x000fe400078e0203 */
[----:B0-----:R-:W-:Y:S02]  /*b160*/  IMAD R3, R6, R27, R15 ;  /* 0x0000001b06037224 */ /* 0x001fe400078e020f */
[----:B------:R-:W-:Y:S02]  /*b170*/  IMAD R7, R4, R29, R23 ;  /* 0x0000001d04077224 */ /* 0x000fe400078e0217 */
[----:B------:R-:W-:Y:S02]  /*b180*/  IMAD R4, R3, R21, R10 ;  /* 0x0000001503047224 */ /* 0x000fe400078e020a */
[----:B------:R-:W-:-:S03]  /*b190*/  IMAD.MOV.U32 R6, RZ, RZ, 0x1 ;  /* 0x00000001ff067424 */ /* 0x000fc600078e00ff */
[----:B------:R-:W-:Y:S02]  /*b1a0*/  SEL R9, R4, R7, !P0 ;  /* 0x0000000704097207 */ /* 0x000fe40004000000 */
[----:B------:R-:W-:-:S07]  /*b1b0*/  SEL R7, R7, R4, !P0 ;  /* 0x0000000407077207 */ /* 0x000fce0004000000 */
.L_x_285:
[----:B------:R-:W-:-:S08]  /*b1c0*/  NOP ;  /* 0x0000000000007918 */ /* 0x000fd00000000000 */
[----:B------:R-:W0:-:S00]  /*b1d0*/  USETMAXREG.DEALLOC.CTAPOOL 0x28 ;  /* 0x00000028000079c8 */ /* 0x000e0000080e0500 */
[----:B0-----:R-:W-:-:S13]  /*b1e0*/  ISETP.NE.AND P0, PT, R0, RZ, PT ;  /* 0x000000ff0000720c */ /* 0x001fda0003f05270 */
[----:B------:R-:W-:Y:S05]  /*b1f0*/  @P0 EXIT ;  /* 0x000000000000094d */ /* 0x000fea0003800000 */
[----:B------:R-:W-:Y:S01]  /*b200*/  LOP3.LUT P0, RZ, R6, 0xff, RZ, 0xc0, !PT ;  /* 0x000000ff06ff7812 */ /* 0x000fe2000780c0ff */
[----:B------:R-:W-:Y:S02]  /*b210*/  IMAD.MOV.U32 R3, RZ, RZ, 0x1 ;  /* 0x00000001ff037424 */ /* 0x000fe400078e00ff */
[----:B------:R-:W-:-:S10]  /*b220*/  IMAD.MOV.U32 R0, RZ, RZ, RZ ;  /* 0x000000ffff007224 */ /* 0x000fd400078e00ff */
[----:B------:R-:W-:Y:S05]  /*b230*/  @!P0 BRA `(.L_x_288) ;  /* 0x0000000c00348947 */ /* 0x000fea0003800000 */
[----:B------:R-:W0:Y:S01]  /*b240*/  LDC R0, c[0x0][0x28c] ;  /* 0x0000a300ff007b82 */ /* 0x000e220000000800 */
[----:B------:R-:W-:Y:S01]  /*b250*/  ULDC UR5, c[0x0][0x600] ;  /* 0x0001800000057ab9 */ /* 0x000fe20000000800 */
[----:B------:R-:W-:Y:S01]  /*b260*/  ULDC UR4, c[0x0][0xc] ;  /* 0x0000030000047ab9 */ /* 0x000fe20000000800 */
[----:B------:R-:W-:Y:S01]  /*b270*/  UIADD3 UR16, UR5, -0x1, URZ ;  /* 0xffffffff05107890 */ /* 0x000fe2000fffe03f */
[C---:B------:R-:W-:Y:S01]  /*b280*/  LOP3.LUT P2, RZ, R18.reuse, 0x7f, RZ, 0xc0, !PT ;  /* 0x0000007f12ff7812 */ /* 0x040fe2000784c0ff */
[----:B------:R-:W-:Y:S01]  /*b290*/  ULDC UR6, c[0x0][0x658] ;  /* 0x0001960000067ab9 */ /* 0x000fe20000000800 */
[----:B------:R-:W-:Y:S01]  /*b2a0*/  ULDC UR5, c[0x0][0x10] ;  /* 0x0000040000057ab9 */ /* 0x000fe20000000800 */
[----:B------:R-:W-:Y:S01]  /*b2b0*/  UMOV UR7, 0xffffffff ;  /* 0xffffffff00077882 */ /* 0x000fe20000000000 */
[----:B------:R-:W-:Y:S01]  /*b2c0*/  UMOV UR8, 0x1 ;  /* 0x0000000100087882 */ /* 0x000fe20000000000 */
[----:B------:R-:W-:Y:S01]  /*b2d0*/  UIMAD.WIDE.U32 UR4, UR4, UR5, URZ ;  /* 0x00000005040472a5 */ /* 0x000fe2000f8e003f */
[----:B------:R-:W-:Y:S01]  /*b2e0*/  LOP3.LUT P0, RZ, R18, 0x1f, RZ, 0xc0, !PT ;  /* 0x0000001f12ff7812 */ /* 0x000fe2000780c0ff */
[----:B------:R-:W-:Y:S01]  /*b2f0*/  USHF.L.U32 UR7, UR7, UR6, URZ ;  /* 0x0000000607077299 */ /* 0x000fe2000800063f */
[----:B------:R-:W-:Y:S01]  /*b300*/  BSSY B0, `(.L_x_288) ;  /* 0x00000c0000007945 */ /* 0x000fe20003800000 */
[----:B------:R-:W-:Y:S01]  /*b310*/  USHF.L.U32 UR18, UR8, UR6, URZ ;  /* 0x0000000608127299 */ /* 0x000fe2000800063f */
[----:B------:R-:W-:Y:S01]  /*b320*/  IMAD.MOV.U32 R11, RZ, RZ, 0x1 ;  /* 0x00000001ff0b7424 */ /* 0x000fe200078e00ff */
[----:B------:R-:W-:Y:S01]  /*b330*/  LOP3.LUT R18, R19, 0x2, RZ, 0xfc, !PT ;  /* 0x0000000213127812 */ /* 0x000fe200078efcff */
[----:B------:R-:W-:Y:S01]  /*b340*/  ULDC UR6, c[0x0][0x14] ;  /* 0x0000050000067ab9 */ /* 0x000fe20000000800 */
[----:B------:R-:W-:Y:S01]  /*b350*/  PLOP3.LUT P0, PT, P0, P2, PT, 0x8a, 0x0 ;  /* 0x000000000000781c */ /* 0x000fe20000705172 */
[----:B------:R-:W-:-:S02]  /*b360*/  UIMAD.WIDE.U32 UR20, UR4, UR6, URZ ;  /* 0x00000006041472a5 */ /* 0x000fc4000f8e003f */
[----:B------:R-:W-:Y:S02]  /*b370*/  UIMAD UR13, UR5, UR6, URZ ;  /* 0x00000006050d72a4 */ /* 0x000fe4000f8e023f */
[----:B------:R-:W-:Y:S01]  /*b380*/  ULOP3.LUT UR17, URZ, UR7, URZ, 0x33, !UPT ;  /* 0x000000073f117292 */ /* 0x000fe2000f8e333f */
[----:B0-----:R-:W-:Y:S01]  /*b390*/  VIADD R0, R0, 0x3f ;  /* 0x0000003f00007836 */ /* 0x001fe20000000000 */
[----:B------:R-:W-:Y:S01]  /*b3a0*/  UIADD3 UR13, UR21, UR13, URZ ;  /* 0x0000000d150d7290 */ /* 0x000fe2000fffe03f */
[----:B------:R-:W-:-:S03]  /*b3b0*/  ULDC.64 UR22, c[0x0][0x198] ;  /* 0x0000660000167ab9 */ /* 0x000fc60000000a00 */
[----:B------:R-:W-:-:S04]  /*b3c0*/  SHF.R.S32.HI R3, RZ, 0x1f, R0 ;  /* 0x0000001fff037819 */ /* 0x000fc80000011400 */
[----:B------:R-:W-:Y:S01]  /*b3d0*/  LEA.HI R3, R3, R0, RZ, 0x6 ;  /* 0x0000000003037211 */ /* 0x000fe200078f30ff */
[----:B------:R-:W-:-:S03]  /*b3e0*/  IMAD.MOV.U32 R0, RZ, RZ, RZ ;  /* 0x000000ffff007224 */ /* 0x000fc600078e00ff */
[----:B------:R-:W-:Y:S01]  /*b3f0*/  SHF.R.S32.HI R13, RZ, 0x6, R3 ;  /* 0x00000006ff0d7819 */ /* 0x000fe20000011403 */
[----:B------:R-:W-:-:S03]  /*b400*/  IMAD.MOV.U32 R3, RZ, RZ, 0x1 ;  /* 0x00000001ff037424 */ /* 0x000fc600078e00ff */
[----:B------:R-:W-:-:S07]  /*b410*/  IADD3 R10, R13, 0x1, RZ ;  /* 0x000000010d0a7810 */ /* 0x000fce0007ffe0ff */
.L_x_300:
[----:B------:R-:W-:-:S03]  /*b420*/  UMOV UR4, 0xffffffff ;  /* 0xffffffff00047882 */ /* 0x000fc60000000000 */
[----:B------:R-:W-:Y:S05]  /*b430*/  BRA.DIV UR4, `(.L_x_289) ;  /* 0x0000000e04a07947 */ /* 0x000fea000b800000 */
[----:B------:R-:W-:-:S13]  /*b440*/  ELECT P6, URZ, PT ;  /* 0x00000000003f782f */ /* 0x000fda00038c0000 */
.L_x_311:
[----:B------:R-:W0:Y:S01]  /*b450*/  LDC R4, c[0x0][0x28c] ;  /* 0x0000a300ff047b82 */ /* 0x000e220000000800 */
[----:B------:R-:W-:Y:S01]  /*b460*/  BSSY B1, `(.L_x_290) ;  /* 0x0000037000017945 */ /* 0x000fe20003800000 */
[----:B0-----:R-:W-:-:S13]  /*b470*/  ISETP.LT.OR P6, PT, R4, 0x1, !P6 ;  /* 0x000000010400780c */ /* 0x001fda00077c1670 */
[----:B------:R-:W-:Y:S05]  /*b480*/  @P6 BRA `(.L_x_291) ;  /* 0x0000000000d06947 */ /* 0x000fea0003800000 */
[----:B------:R-:W-:Y:S02]  /*b490*/  IMAD.SHL.U32 R14, R9, 0x80, RZ ;  /* 0x00000080090e7824 */ /* 0x000fe400078e00ff */
[----:B------:R-:W-:Y:S02]  /*b4a0*/  IMAD.SHL.U32 R15, R7, 0x100, RZ ;  /* 0x00000100070f7824 */ /* 0x000fe400078e00ff */
[----:B------:R-:W-:Y:S02]  /*b4b0*/  IMAD.MOV.U32 R20, RZ, RZ, RZ ;  /* 0x000000ffff147224 */ /* 0x000fe400078e00ff */
[----:B------:R-:W-:Y:S02]  /*b4c0*/  IMAD.MOV.U32 R4, RZ, RZ, R10 ;  /* 0x000000ffff047224 */ /* 0x000fe400078e000a */
[----:B------:R-:W-:Y:S02]  /*b4d0*/  IMAD.MOV.U32 R5, RZ, RZ, R3 ;  /* 0x000000ffff057224 */ /* 0x000fe400078e0003 */
[----:B------:R-:W-:-:S07]  /*b4e0*/  IMAD.MOV.U32 R6, RZ, RZ, R0 ;  /* 0x000000ffff067224 */ /* 0x000fce00078e0000 */
.L_x_295:
[----:B------:R-:W0:Y:S01]  /*b4f0*/  S2R R12, SR_CgaCtaId ;  /* 0x00000000000c7919 */ /* 0x000e220000008800 */
[----:B------:R-:W-:Y:S01]  /*b500*/  MOV R7, 0x400 ;  /* 0x0000040000077802 */ /* 0x000fe20000000f00 */
[----:B------:R-:W1:Y:S03]  /*b510*/  @!P2 LDC R9, c[0x0][0x500] ;  /* 0x00014000ff09ab82 */ /* 0x000e660000000800 */
[----:B0-----:R-:W-:Y:S02]  /*b520*/  LEA R21, R12, R7, 0x18 ;  /* 0x000000070c157211 */ /* 0x001fe400078ec0ff */
[----:B------:R-:W-:-:S03]  /*b530*/  SHF.L.U32 R7, R5, 0x1f, RZ ;  /* 0x0000001f05077819 */ /* 0x000fc600000006ff */
[----:B------:R-:W-:-:S04]  /*b540*/  IMAD R12, R6, 0x8, R21 ;  /* 0x00000008060c7824 */ /* 0x000fc800078e0215 */
[----:B------:R-:W0:Y:S02]  /*b550*/  SYNCS.PHASECHK.TRANS64.TRYWAIT P1, [R12+URZ+0x20], R7 ;  /* 0x000020070c0075a7 */ /* 0x000e24000802017f */
[----:B01----:R-:W-:Y:S05]  /*b560*/  @!P1 BRA `(.L_x_292) ;  /* 0x0000000c00749947 */ /* 0x003fea0003800000 */
.L_x_312:
[----:B0-----:R-:W-:Y:S01]  /*b570*/  PRMT R7, R18, 0x9910, RZ ;  /* 0x0000991012077816 */ /* 0x001fe200000000ff */
[----:B------:R0:W-:Y:S03]  /*b580*/  @!P2 SYNCS.ARRIVE.TRANS64 RZ, [R12+URZ], R9 ;  /* 0x000000090cffa9a7 */ /* 0x0001e6000800003f */
[----:B------:R-:W-:-:S13]  /*b590*/  ISETP.NE.AND P1, PT, R7, 0x2, PT ;  /* 0x000000020700780c */ /* 0x000fda0003f25270 */
[----:B0-----:R-:W-:Y:S05]  /*b5a0*/  @P1 BRA `(.L_x_293) ;  /* 0x0000000000041947 */ /* 0x001fea0003800000 */
[----:B------:R-:W-:Y:S01]  /*b5b0*/  BPT.TRAP 0x1 ;  /* 0x000000040000795c */ /* 0x000fe20000300000 */
.L_x_293:
[----:B------:R-:W-:Y:S05]  /*b5c0*/  @P0 BRA `(.L_x_294) ;  /* 0x0000000000040947 */ /* 0x000fea0003800000 */
[----:B------:R-:W-:Y:S01]  /*b5d0*/  BPT.TRAP 0x1 ;  /* 0x000000040000795c */ /* 0x000fe20000300000 */
.L_x_294:
[C---:B------:R-:W-:Y:S01]  /*b5e0*/  IMAD R7, R6.reuse, 0x8000, R21 ;  /* 0x0000800006077824 */ /* 0x040fe200078e0215 */
[----:B------:R-:W-:Y:S01]  /*b5f0*/  LEA R21, R6, R21, 0xe ;  /* 0x0000001506157211 */ /* 0x000fe200078e70ff */
[----:B------:R-:W-:Y:S01]  /*b600*/  VIADD R4, R4, 0xffffffff ;  /* 0xffffffff04047836 */ /* 0x000fe20000000000 */
[----:B------:R-:W-:Y:S01]  /*b610*/  R2UR UR9, R12 ;  /* 0x000000000c0972ca */ /* 0x000fe200000e0000 */
[----:B------:R-:W-:Y:S01]  /*b620*/  UIADD3 UR4, UP0, UR22, 0xf0, URZ ;  /* 0x000000f016047890 */ /* 0x000fe2000ff1e03f */
[----:B------:R-:W-:Y:S01]  /*b630*/  R2UR UR5, R7 ;  /* 0x00000000070572ca */ /* 0x000fe200000e0000 */
[----:B------:R-:W-:Y:S01]  /*b640*/  UIADD3 UR24, UP1, UR22, 0x1f0, URZ ;  /* 0x000001f016187890 */ /* 0x000fe2000ff3e03f */
[----:B------:R-:W-:Y:S01]  /*b650*/  R2UR UR8, R21 ;  /* 0x00000000150872ca */ /* 0x000fe200000e0000 */
[----:B------:R-:W-:Y:S01]  /*b660*/  VIADD R6, R6, 0x1 ;  /* 0x0000000106067836 */ /* 0x000fe20000000000 */
[----:B------:R-:W-:Y:S01]  /*b670*/  R2UR UR11, R15 ;  /* 0x000000000f0b72ca */ /* 0x000fe200000e0000 */
[----:B------:R-:W-:Y:S01]  /*b680*/  UIADD3.X UR25, URZ, UR23, URZ, UP1, !UPT ;  /* 0x000000173f197290 */ /* 0x000fe20008ffe43f */
[----:B------:R-:W-:Y:S01]  /*b690*/  R2UR UR10, R20 ;  /* 0x00000000140a72ca */ /* 0x000fe200000e0000 */
[----:B------:R-:W-:Y:S01]  /*b6a0*/  UMOV UR6, 0x0 ;  /* 0x0000000000067882 */ /* 0x000fe20000000000 */
[----:B------:R-:W-:Y:S01]  /*b6b0*/  R2UR UR12, R8 ;  /* 0x00000000080c72ca */ /* 0x000fe200000e0000 */
[----:B------:R-:W-:Y:S01]  /*b6c0*/  UMOV UR7, 0x10000000 ;  /* 0x1000000000077882 */ /* 0x000fe20000000000 */
[----:B------:R-:W-:Y:S01]  /*b6d0*/  R2UR UR19, R14 ;  /* 0x000000000e1372ca */ /* 0x000fe200000e0000 */
[----:B------:R-:W-:Y:S01]  /*b6e0*/  VIADD R20, R20, 0x40 ;  /* 0x0000004014147836 */ /* 0x000fe20000000000 */
[----:B------:R-:W-:Y:S01]  /*b6f0*/  ISETP.GT.AND P3, PT, R4, 0x1, PT ;  /* 0x000000010400780c */ /* 0x000fe20003f64270 */
[----:B------:R-:W-:Y:S01]  /*b700*/  UIADD3 UR14, UR5, 0x100, URZ ;  /* 0x00000100050e7890 */ /* 0x000fe2000fffe03f */
[----:B------:R-:W-:Y:S01]  /*b710*/  ISETP.NE.AND P1, PT, R6, 0x4, PT ;  /* 0x000000040600780c */ /* 0x000fe20003f25270 */
[----:B------:R-:W-:-:S02]  /*b720*/  UIADD3.X UR5, URZ, UR23, URZ, UP0, !UPT ;  /* 0x000000173f057290 */ /* 0x000fc400087fe43f */
[----:B------:R-:W-:Y:S01]  /*b730*/  UIADD3 UR15, UR8, 0x20100, URZ ;  /* 0x00020100080f7890 */ /* 0x000fe2000fffe03f */
[----:B------:R-:W-:Y:S02]  /*b740*/  SEL R12, RZ, 0x1, P1 ;  /* 0x00000001ff0c7807 */ /* 0x000fe40000800000 */
[----:B------:R-:W-:Y:S01]  /*b750*/  UMOV UR8, UR14 ;  /* 0x0000000e00087c82 */ /* 0x000fe20008000000 */
[----:B------:R-:W-:Y:S02]  /*b760*/  SEL R6, R6, RZ, P1 ;  /* 0x000000ff06067207 */ /* 0x000fe40000800000 */
[----:B------:R-:W-:Y:S01]  /*b770*/  LOP3.LUT R5, R5, R12, RZ, 0x3c, !PT ;  /* 0x0000000c05057212 */ /* 0x000fe200078e3cff */
[----:B------:R0:W-:Y:S02]  /*b780*/  UTMALDG.3D [UR8], [UR4], desc[UR6] ;  /* 0x00000608040075b4 */ /* 0x0001e40008011000 */
[----:B0-----:R-:W-:Y:S01]  /*b790*/  UMOV UR8, UR15 ;  /* 0x0000000f00087c82 */ /* 0x001fe20008000000 */
[----:B------:R-:W-:-:S02]  /*b7a0*/  UMOV UR11, UR19 ;  /* 0x00000013000b7c82 */ /* 0x000fc40008000000 */
[----:B------:R0:W-:Y:S02]  /*b7b0*/  UTMALDG.3D [UR8], [UR24], desc[UR6] ;  /* 0x00000608180075b4 */ /* 0x0001e40008011000 */
[----:B0-----:R-:W-:Y:S05]  /*b7c0*/  @P3 BRA `(.L_x_295) ;  /* 0xfffffffc00483947 */ /* 0x001fea000383ffff */
.L_x_291:
[----:B------:R-:W-:Y:S05]  /*b7d0*/  BSYNC B1 ;  /* 0x0000000000017941 */ /* 0x000fea0003800000 */
.L_x_290:
[----:B------:R-:W-:Y:S01]  /*b7e0*/  LOP3.LUT P3, RZ, R11, 0xff, RZ, 0xc0, !PT ;  /* 0x000000ff0bff7812 */ /* 0x000fe2000786c0ff */
[----:B------:R-:W-:Y:S01]  /*b7f0*/  IMAD.IADD R0, R13, 0x1, R0 ;  /* 0x000000010d007824 */ /* 0x000fe200078e0200 */
[----:B------:R-:W-:Y:S01]  /*b800*/  IADD3 R16, P4, R16, UR20, RZ ;  /* 0x0000001410107c10 */ /* 0x000fe2000ff9e0ff */
[----:B------:R-:W-:Y:S01]  /*b810*/  ULDC.64 UR4, c[0x0][0x650] ;  /* 0x0001940000047ab9 */ /* 0x000fe20000000a00 */
[----:B------:R-:W-:Y:S01]  /*b820*/  BSSY B1, `(.L_x_296) ;  /* 0x000006b000017945 */ /* 0x000fe20003800000 */
[----:B------:R-:W-:Y:S01]  /*b830*/  IMAD.MOV.U32 R7, RZ, RZ, -0x1 ;  /* 0xffffffffff077424 */ /* 0x000fe200078e00ff */
[----:B------:R-:W-:Y:S01]  /*b840*/  SHF.R.U32.HI R4, RZ, 0x2, R0 ;  /* 0x00000002ff047819 */ /* 0x000fe20000011600 */
[----:B------:R-:W-:Y:S01]  /*b850*/  IMAD.MOV.U32 R9, RZ, RZ, -0x1 ;  /* 0xffffffffff097424 */ /* 0x000fe200078e00ff */
[----:B------:R-:W-:Y:S01]  /*b860*/  ISETP.GT.U32.AND P1, PT, R0, 0x3, PT ;  /* 0x000000030000780c */ /* 0x000fe20003f24070 */
[----:B------:R-:W-:Y:S01]  /*b870*/  IMAD.MOV.U32 R8, RZ, RZ, -0x1 ;  /* 0xffffffffff087424 */ /* 0x000fe200078e00ff */
[----:B------:R-:W-:-:S02]  /*b880*/  LOP3.LUT R4, R4, 0x1, RZ, 0xc0, !PT ;  /* 0x0000000104047812 */ /* 0x000fc400078ec0ff */
[----:B------:R-:W-:Y:S01]  /*b890*/  ISETP.LT.U32.AND P1, PT, R13, 0x4, P1 ;  /* 0x000000040d00780c */ /* 0x000fe20000f21070 */
[----:B------:R-:W0:Y:S01]  /*b8a0*/  @P3 S2R R6, SR_CgaCtaId ;  /* 0x0000000000063919 */ /* 0x000e220000008800 */
[----:B------:R-:W-:Y:S02]  /*b8b0*/  @P3 MOV R5, 0x400 ;  /* 0x0000040000053802 */ /* 0x000fe40000000f00 */
[----:B------:R-:W-:Y:S02]  /*b8c0*/  IADD3.X R17, R17, UR13, RZ, P4, !PT ;  /* 0x0000000d11117c10 */ /* 0x000fe4000a7fe4ff */
[----:B------:R-:W-:Y:S02]  /*b8d0*/  ISETP.GE.U32.AND P4, PT, R16, UR4, PT ;  /* 0x0000000410007c0c */ /* 0x000fe4000bf86070 */
[----:B------:R-:W-:Y:S02]  /*b8e0*/  LOP3.LUT R0, R0, 0x3, RZ, 0xc0, !PT ;  /* 0x0000000300007812 */ /* 0x000fe400078ec0ff */
[----:B------:R-:W-:-:S02]  /*b8f0*/  PRMT R11, RZ, 0x7610, R11 ;  /* 0x00007610ff0b7816 */ /* 0x000fc4000000000b */
[----:B0-----:R-:W-:-:S04]  /*b900*/  @P3 LEA R5, R6, R5, 0x18 ;  /* 0x0000000506053211 */ /* 0x001fc800078ec0ff */
[----:B------:R0:W-:Y:S01]  /*b910*/  @P3 SYNCS.ARRIVE.TRANS64.A1T0 RZ, [R5+URZ+0x58], RZ ;  /* 0x000058ff05ff39a7 */ /* 0x0001e2000810003f */
[----:B------:R-:W-:Y:S02]  /*b920*/  ISETP.NE.U32.AND P3, PT, R4, 0x1, PT ;  /* 0x000000010400780c */ /* 0x000fe40003f65070 */
[----:B------:R-:W-:Y:S02]  /*b930*/  SEL R4, RZ, 0x1, !P1 ;  /* 0x00000001ff047807 */ /* 0x000fe40004800000 */
[----:B------:R-:W-:Y:S02]  /*b940*/  ISETP.GE.U32.AND.EX P1, PT, R17, UR5, PT, P4 ;  /* 0x0000000511007c0c */ /* 0x000fe4000bf26140 */
[----:B------:R-:W-:-:S04]  /*b950*/  ISETP.GT.U32.AND P3, PT, R13, 0x3, !P3 ;  /* 0x000000030d00780c */ /* 0x000fc80005f64070 */
[----:B0-----:R-:W-:-:S04]  /*b960*/  SEL R5, RZ, 0x1, !P3 ;  /* 0x00000001ff057807 */ /* 0x001fc80005800000 */
[--C-:B------:R-:W-:Y:S02]  /*b970*/  LOP3.LUT R3, R5, R3, R4.reuse, 0x96, !PT ;  /* 0x0000000305037212 */ /* 0x100fe400078e9604 */
[----:B------:R-:W-:Y:S01]  /*b980*/  PRMT R4, RZ, 0x7610, R4 ;  /* 0x00007610ff047816 */ /* 0x000fe20000000004 */
[----:B------:R-:W-:Y:S06]  /*b990*/  @P1 BRA `(.L_x_297) ;  /* 0x00000004004c1947 */ /* 0x000fec0003800000 */
[----:B------:R-:W-:Y:S01]  /*b9a0*/  ULDC.64 UR4, c[0x0][0x628] ;  /* 0x00018a0000047ab9 */ /* 0x000fe20000000a00 */
[----:B------:R-:W0:Y:S01]  /*b9b0*/  S2R R14, SR_CTAID.X ;  /* 0x00000000000e7919 */ /* 0x000e220000002500 */
[----:B------:R-:W-:Y:S01]  /*b9c0*/  ISETP.NE.U32.AND P1, PT, RZ, UR4, PT ;  /* 0x00000004ff007c0c */ /* 0x000fe2000bf25070 */
[----:B------:R-:W-:Y:S01]  /*b9d0*/  ULDC UR7, c[0x0][0x630] ;  /* 0x00018c0000077ab9 */ /* 0x000fe20000000800 */
[----:B------:R-:W-:Y:S01]  /*b9e0*/  IMAD.MOV.U32 R4, RZ, RZ, R16 ;  /* 0x000000ffff047224 */ /* 0x000fe200078e0010 */
[----:B------:R-:W1:Y:S01]  /*b9f0*/  S2R R12, SR_CTAID.Y ;  /* 0x00000000000c7919 */ /* 0x000e620000002600 */
[----:B------:R-:W-:Y:S02]  /*ba00*/  ISETP.NE.AND.EX P1, PT, RZ, UR5, PT, P1 ;  /* 0x00000005ff007c0c */ /* 0x000fe4000bf25310 */
[----:B------:R-:W-:-:S11]  /*ba10*/  MOV R5, R17 ;  /* 0x0000001100057202 */ /* 0x000fd60000000f00 */
[----:B------:R-:W-:Y:S05]  /*ba20*/  @!P1 BRA `(.L_x_298) ;  /* 0x0000000000289947 */ /* 0x000fea0003800000 */
[----:B------:R-:W-:Y:S02]  /*ba30*/  ULDC UR6, c[0x0][0x634] ;  /* 0x00018d0000067ab9 */ /* 0x000fe40000000800 */
[----:B------:R-:W-:-:S05]  /*ba40*/  IADD3 R9, P1, R16, UR6, RZ ;  /* 0x0000000610097c10 */ /* 0x000fca000ff3e0ff */
[----:B------:R-:W-:-:S04]  /*ba50*/  IMAD.X R15, RZ, RZ, R17, P1 ;  /* 0x000000ffff0f7224 */ /* 0x000fc800008e0611 */
[----:B------:R-:W-:-:S04]  /*ba60*/  IMAD.WIDE.U32 R6, R15, UR4, RZ ;  /* 0x000000040f067c25 */ /* 0x000fc8000f8e00ff */
[----:B------:R-:W-:-:S04]  /*ba70*/  IMAD.WIDE.U32 R6, P1, R9, UR5, R6 ;  /* 0x0000000509067c25 */ /* 0x000fc8000f820006 */
[----:B------:R-:W-:-:S04]  /*ba80*/  IMAD.WIDE.U32 R8, R9, UR4, RZ ;  /* 0x0000000409087c25 */ /* 0x000fc8000f8e00ff */
[----:B------:R-:W-:Y:S01]  /*ba90*/  IMAD.X R5, RZ, RZ, RZ, P1 ;  /* 0x000000ffff057224 */ /* 0x000fe200008e06ff */
[----:B------:R-:W-:Y:S01]  /*baa0*/  IADD3 RZ, P1, R9, R6, RZ ;  /* 0x0000000609ff7210 */ /* 0x000fe20007f3e0ff */
[----:B------:R-:W-:-:S04]  /*bab0*/  IMAD.MOV.U32 R4, RZ, RZ, R7 ;  /* 0x000000ffff047224 */ /* 0x000fc800078e0007 */
[----:B------:R-:W-:-:S08]  /*bac0*/  IMAD.WIDE.U32.X R4, R15, UR5, R4, P1 ;  /* 0x000000050f047c25 */ /* 0x000fd000088e0404 */
.L_x_298:
[--C-:B------:R-:W-:Y:S01]  /*bad0*/  SHF.R.U64 R8, R4, UR7, R5.reuse ;  /* 0x0000000704087c19 */ /* 0x100fe20008001205 */
[----:B------:R-:W-:Y:S01]  /*bae0*/  ULDC.64 UR4, c[0x0][0x620] ;  /* 0x0001880000047ab9 */ /* 0x000fe20000000a00 */
[----:B------:R-:W-:Y:S01]  /*baf0*/  SHF.R.U32.HI R4, RZ, UR7, R5 ;  /* 0x00000007ff047c19 */ /* 0x000fe20008011605 */
[----:B------:R-:W2:Y:S01]  /*bb00*/  LDC R25, c[0x0][0x144] ;  /* 0x00005100ff197b82 */ /* 0x000ea20000000800 */
[----:B------:R-:W-:Y:S01]  /*bb10*/  IADD3 R7, P1, RZ, -R8, RZ ;  /* 0x80000008ff077210 */ /* 0x000fe20007f3e0ff */
[----:B------:R-:W-:Y:S01]  /*bb20*/  ULDC.64 UR8, c[0x0][0x640] ;  /* 0x0001900000087ab9 */ /* 0x000fe20000000a00 */
[----:B0-----:R-:W-:Y:S01]  /*bb30*/  I2FP.F32.U32 R9, R14 ;  /* 0x0000000e00097245 */ /* 0x001fe20000201000 */
[----:B------:R-:W-:Y:S02]  /*bb40*/  ULDC UR6, c[0x0][0x608] ;  /* 0x0001820000067ab9 */ /* 0x000fe40000000800 */
[----:B------:R-:W-:Y:S01]  /*bb50*/  IMAD.X R4, RZ, RZ, ~R4, P1 ;  /* 0x000000ffff047224 */ /* 0x000fe200008e0e04 */
[----:B------:R-:W-:Y:S01]  /*bb60*/  ISETP.NE.U32.AND P1, PT, RZ, UR8, PT ;  /* 0x00000008ff007c0c */ /* 0x000fe2000bf25070 */
[----:B------:R-:W0:Y:S02]  /*bb70*/  LDC R21, c[0x0][0x148] ;  /* 0x00005200ff157b82 */ /* 0x000e240000000800 */
[----:B------:R-:W-:Y:S01]  /*bb80*/  IMAD R6, R4, UR4, RZ ;  /* 0x0000000404067c24 */ /* 0x000fe2000f8e02ff */
[----:B------:R-:W-:Y:S01]  /*bb90*/  ISETP.NE.AND.EX P1, PT, RZ, UR9, PT, P1 ;  /* 0x00000009ff007c0c */ /* 0x000fe2000bf25310 */
[----:B------:R-:W-:Y:S01]  /*bba0*/  IMAD.WIDE.U32 R4, R7, UR4, R16 ;  /* 0x0000000407047c25 */ /* 0x000fe2000f8e0010 */
[----:B------:R-:W-:-:S03]  /*bbb0*/  ULDC UR4, c[0x0][0x150] ;  /* 0x0000540000047ab9 */ /* 0x000fc60000000800 */
[----:B------:R-:W-:Y:S02]  /*bbc0*/  IMAD R7, R7, UR5, R6 ;  /* 0x0000000507077c24 */ /* 0x000fe4000f8e0206 */
[----:B------:R-:W-:Y:S01]  /*bbd0*/  FMUL R6, R9, UR4 ;  /* 0x0000000409067c20 */ /* 0x000fe20008400000 */
[----:B------:R-:W-:Y:S01]  /*bbe0*/  ULDC UR4, c[0x0][0x618] ;  /* 0x0001860000047ab9 */ /* 0x000fe20000000800 */
[----:B------:R-:W-:Y:S01]  /*bbf0*/  ULDC UR5, c[0x0][0x154] ;  /* 0x0000550000057ab9 */ /* 0x000fe20000000800 */
[----:B------:R-:W-:-:S03]  /*bc00*/  IMAD.IADD R5, R5, 0x1, R7 ;  /* 0x0000000105057824 */ /* 0x000fc600078e0207 */
[----:B------:R-:W3:Y:S02]  /*bc10*/  F2I.U32.TRUNC.NTZ R6, R6 ;  /* 0x0000000600067305 */ /* 0x000ee4000020f000 */
[----:B------:R-:W-:Y:S02]  /*bc20*/  SHF.R.U64 R9, R4, UR4, R5 ;  /* 0x0000000404097c19 */ /* 0x000fe40008001205 */
[----:B-1----:R-:W-:-:S05]  /*bc30*/  I2FP.F32.U32 R4, R12 ;  /* 0x0000000c00047245 */ /* 0x002fca0000201000 */
[----:B------:R-:W-:Y:S01]  /*bc40*/  FMUL R22, R4, UR5 ;  /* 0x0000000504167c20 */ /* 0x000fe20008400000 */
[----:B------:R-:W-:Y:S01]  /*bc50*/  SHF.R.U32.HI R4, RZ, UR4, R5 ;  /* 0x00000004ff047c19 */ /* 0x000fe20008011605 */
[----:B------:R-:W-:-:S03]  /*bc60*/  ULDC UR4, c[0x0][0x658] ;  /* 0x0001960000047ab9 */ /* 0x000fc60000000800 */
[--C-:B------:R-:W-:Y:S01]  /*bc70*/  SHF.R.U64 R20, R9, UR6, R4.reuse ;  /* 0x0000000609147c19 */ /* 0x100fe20008001204 */
[----:B------:R-:W1:Y:S01]  /*bc80*/  F2I.U32.TRUNC.NTZ R22, R22 ;  /* 0x0000001600167305 */ /* 0x000e62000020f000 */
[----:B------:R-:W-:Y:S01]  /*bc90*/  SHF.R.U32.HI R5, RZ, UR6, R4 ;  /* 0x00000006ff057c19 */ /* 0x000fe20008011604 */
[----:B---3--:R-:W-:-:S03]  /*bca0*/  IMAD.MOV R6, RZ, RZ, -R6 ;  /* 0x000000ffff067224 */ /* 0x008fc600078e0a06 */
[--C-:B------:R-:W-:Y:S01]  /*bcb0*/  SHF.R.U64 R15, R20, UR4, R5.reuse ;  /* 0x00000004140f7c19 */ /* 0x100fe20008001205 */
[----:B--2---:R-:W-:Y:S01]  /*bcc0*/  IMAD R14, R25, R6, R14 ;  /* 0x00000006190e7224 */ /* 0x004fe200078e020e */
[----:B------:R-:W-:-:S03]  /*bcd0*/  SHF.R.U32.HI R23, RZ, UR4, R5 ;  /* 0x00000004ff177c19 */ /* 0x000fc60008011605 */
[----:B------:R-:W-:Y:S02]  /*bce0*/  IMAD.MOV.U32 R4, RZ, RZ, R15 ;  /* 0x000000ffff047224 */ /* 0x000fe400078e000f */
[----:B------:R-:W-:Y:S01]  /*bcf0*/  IMAD.MOV.U32 R5, RZ, RZ, R23 ;  /* 0x000000ffff057224 */ /* 0x000fe200078e0017 */
[----:B-1----:R-:W-:Y:S06]  /*bd00*/  @!P1 BRA `(.L_x_299) ;  /* 0x0000000000289947 */ /* 0x002fec0003800000 */
[----:B------:R-:W-:Y:S02]  /*bd10*/  ULDC UR4, c[0x0][0x64c] ;  /* 0x0001930000047ab9 */ /* 0x000fe40000000800 */
[----:B------:R-:W-:-:S04]  /*bd20*/  IADD3 R5, P1, R15, UR4, RZ ;  /* 0x000000040f057c10 */ /* 0x000fc8000ff3e0ff */
[----:B------:R-:W-:-:S05]  /*bd30*/  IADD3.X R23, RZ, R23, RZ, P1, !PT ;  /* 0x00000017ff177210 */ /* 0x000fca0000ffe4ff */
[----:B------:R-:W-:-:S04]  /*bd40*/  IMAD.WIDE.U32 R6, R23, UR8, RZ ;  /* 0x0000000817067c25 */ /* 0x000fc8000f8e00ff */
[----:B------:R-:W-:-:S04]  /*bd50*/  IMAD.WIDE.U32 R6, P1, R5, UR9, R6 ;  /* 0x0000000905067c25 */ /* 0x000fc8000f820006 */
[----:B------:R-:W-:-:S04]  /*bd60*/  IMAD.WIDE.U32 R4, R5, UR8, RZ ;  /* 0x0000000805047c25 */ /* 0x000fc8000f8e00ff */
[----:B------:R-:W-:Y:S01]  /*bd70*/  IMAD.MOV.U32 R4, RZ, RZ, R7 ;  /* 0x000000ffff047224 */ /* 0x000fe200078e0007 */
[----:B------:R-:W-:Y:S01]  /*bd80*/  IADD3 RZ, P3, R5, R6, RZ ;  /* 0x0000000605ff7210 */ /* 0x000fe20007f7e0ff */
[----:B------:R-:W-:-:S04]  /*bd90*/  IMAD.X R5, RZ, RZ, RZ, P1 ;  /* 0x000000ffff057224 */ /* 0x000fc800008e06ff */
[----:B------:R-:W-:-:S08]  /*bda0*/  IMAD.WIDE.U32.X R4, R23, UR9, R4, P3 ;  /* 0x0000000917047c25 */ /* 0x000fd000098e0404 */
.L_x_299:
[----:B------:R-:W-:Y:S01]  /*bdb0*/  ISETP.NE.AND P1, PT, R2, 0x1, PT ;  /* 0x000000010200780c */ /* 0x000fe20003f25270 */
[----:B------:R-:W-:Y:S01]  /*bdc0*/  ULDC UR4, c[0x0][0x648] ;  /* 0x0001920000047ab9 */ /* 0x000fe20000000800 */
[----:B------:R-:W-:Y:S01]  /*bdd0*/  LOP3.LUT R20, R20, UR17, RZ, 0xc0, !PT ;  /* 0x0000001114147c12 */ /* 0x000fe2000f8ec0ff */
[----:B------:R-:W-:Y:S01]  /*bde0*/  IMAD.MOV R22, RZ, RZ, -R22 ;  /* 0x000000ffff167224 */ /* 0x000fe200078e0a16 */
[----:B------:R-:W-:Y:S01]  /*bdf0*/  SHF.R.U64 R5, R4, UR4, R5 ;  /* 0x0000000404057c19 */ /* 0x000fe20008001205 */
[----:B------:R-:W-:Y:S01]  /*be00*/  ULDC UR4, c[0x0][0x638] ;  /* 0x00018e0000047ab9 */ /* 0x000fe20000000800 */
[----:B------:R-:W-:Y:S01]  /*be10*/  LOP3.LUT R6, R9, UR16, RZ, 0xc0, !PT ;  /* 0x0000001009067c12 */ /* 0x000fe2000f8ec0ff */
[----:B------:R-:W-:Y:S02]  /*be20*/  ULDC UR5, c[0x0][0x610] ;  /* 0x0001840000057ab9 */ /* 0x000fe40000000800 */
[----:B------:R-:W-:Y:S02]  /*be30*/  IMAD.MOV R4, RZ, RZ, -R5 ;  /* 0x000000ffff047224 */ /* 0x000fe400078e0a05 */
[----:B------:R-:W-:-:S02]  /*be40*/  IMAD R5, R5, UR18, R20 ;  /* 0x0000001205057c24 */ /* 0x000fc4000f8e0214 */
[----:B0-----:R-:W-:Y:S02]  /*be50*/  @P1 IMAD R14, R21, R22, R12 ;  /* 0x00000016150e1224 */ /* 0x001fe400078e020c */
[----:B------:R-:W-:Y:S01]  /*be60*/  IMAD R15, R4, UR4, R15 ;  /* 0x00000004040f7c24 */ /* 0x000fe2000f8e020f */
[----:B------:R-:W-:Y:S01]  /*be70*/  ULDC UR4, c[0x0][0x600] ;  /* 0x0001800000047ab9 */ /* 0x000fe20000000800 */
[----:B------:R-:W-:Y:S02]  /*be80*/  IMAD R14, R5, UR5, R14 ;  /* 0x00000005050e7c24 */ /* 0x000fe4000f8e020e */
[----:B------:R-:W-:Y:S02]  /*be90*/  IMAD R15, R15, UR4, R6 ;  /* 0x000000040f0f7c24 */ /* 0x000fe4000f8e0206 */
[----:B------:R-:W-:-:S03]  /*bea0*/  IMAD.MOV.U32 R4, RZ, RZ, 0x1 ;  /* 0x00000001ff047424 */ /* 0x000fc600078e00ff */
[----:B------:R-:W-:Y:S02]  /*beb0*/  SEL R9, R15, R14, !P1 ;  /* 0x0000000e0f097207 */ /* 0x000fe40004800000 */
[----:B------:R-:W-:-:S07]  /*bec0*/  SEL R7, R14, R15, !P1 ;  /* 0x0000000f0e077207 */ /* 0x000fce0004800000 */
.L_x_297:
[----:B------:R-:W-:Y:S05]  /*bed0*/  BSYNC B1 ;  /* 0x0000000000017941 */ /* 0x000fea0003800000 */
.L_x_296:
[----:B------:R-:W-:-:S13]  /*bee0*/  LOP3.LUT P1, RZ, R4, 0xff, RZ, 0xc0, !PT ;  /* 0x000000ff04ff7812 */ /* 0x000fda000782c0ff */
[----:B------:R-:W-:Y:S05]  /*bef0*/  @P1 BRA `(.L_x_300) ;  /* 0xfffffff400481947 */ /* 0x000fea000383ffff */
[----:B------:R-:W-:Y:S05]  /*bf00*/  BSYNC B0 ;  /* 0x0000000000007941 */ /* 0x000fea0003800000 */
.L_x_288:
[----:B------:R-:W-:-:S03]  /*bf10*/  UMOV UR4, 0xffffffff ;  /* 0xffffffff00047882 */ /* 0x000fc60000000000 */
[----:B------:R-:W-:Y:S05]  /*bf20*/  BRA.DIV UR4, `(.L_x_301) ;  /* 0x0000000604187947 */ /* 0x000fea000b800000 */
[----:B------:R-:W-:-:S13]  /*bf30*/  ELECT P6, URZ, PT ;  /* 0x00000000003f782f */ /* 0x000fda00038c0000 */
.L_x_315:
[----:B------:R-:W-:Y:S04]  /*bf40*/  BSSY B0, `(.L_x_302) ;  /* 0x000002b000007945 */ /* 0x000fe80003800000 */
[----:B------:R-:W-:Y:S05]  /*bf50*/  @!P6 BRA `(.L_x_303) ;  /* 0x0000000000a4e947 */ /* 0x000fea0003800000 */
[----:B------:R-:W-:-:S04]  /*bf60*/  LOP3.LUT R19, R19, 0x2, RZ, 0xfc, !PT ;  /* 0x0000000213137812 */ /* 0x000fc800078efcff */
[----:B------:R-:W-:-:S13]  /*bf70*/  ISETP.NE.AND P0, PT, R19, 0x3, PT ;  /* 0x000000031300780c */ /* 0x000fda0003f05270 */
[----:B------:R-:W-:Y:S05]  /*bf80*/  @!P0 BRA `(.L_x_304) ;  /* 0x0000000000048947 */ /* 0x000fea0003800000 */
[----:B------:R-:W-:Y:S01]  /*bf90*/  BPT.TRAP 0x1 ;  /* 0x000000040000795c */ /* 0x000fe20000300000 */
.L_x_304:
[----:B------:R-:W0:Y:S01]  /*bfa0*/  S2R R5, SR_CgaCtaId ;  /* 0x0000000000057919 */ /* 0x000e220000008800 */
[----:B------:R-:W-:Y:S02]  /*bfb0*/  MOV R2, 0x400 ;  /* 0x0000040000027802 */ /* 0x000fe40000000f00 */
[----:B------:R-:W-:Y:S02]  /*bfc0*/  SHF.L.U32 R4, R3, 0x1f, RZ ;  /* 0x0000001f03047819 */ /* 0x000fe400000006ff */
[----:B0-----:R-:W-:-:S05]  /*bfd0*/  LEA R5, R5, R2, 0x18 ;  /* 0x0000000205057211 */ /* 0x001fca00078ec0ff */
[----:B------:R-:W-:-:S04]  /*bfe0*/  VIADD R5, R5, 0x20 ;  /* 0x0000002005057836 */ /* 0x000fc80000000000 */
[C---:B------:R-:W-:Y:S02]  /*bff0*/  IMAD R7, R0.reuse, 0x8, R5 ;  /* 0x0000000800077824 */ /* 0x040fe400078e0205 */
[----:B------:R-:W-:Y:S02]  /*c000*/  VIADD R0, R0, 0x1 ;  /* 0x0000000100007836 */ /* 0x000fe40000000000 */
[----:B------:R-:W0:Y:S03]  /*c010*/  SYNCS.PHASECHK.TRANS64.TRYWAIT P0, [R7+URZ], R4 ;  /* 0x00000004070075a7 */ /* 0x000e26000800017f */
[----:B------:R-:W-:-:S04]  /*c020*/  ISETP.NE.AND P1, PT, R0, 0x4, PT ;  /* 0x000000040000780c */ /* 0x000fc80003f25270 */
[----:B------:R-:W-:Y:S02]  /*c030*/  SEL R2, RZ, 0x1, P1 ;  /* 0x00000001ff027807 */ /* 0x000fe40000800000 */
[----:B------:R-:W-:Y:S02]  /*c040*/  SEL R0, R0, RZ, P1 ;  /* 0x000000ff00007207 */ /* 0x000fe40000800000 */
[----:B------:R-:W-:Y:S02]  /*c050*/  LOP3.LUT R9, R3, R2, RZ, 0x3c, !PT ;  /* 0x0000000203097212 */ /* 0x000fe400078e3cff */
[----:B------:R-:W-:Y:S02]  /*c060*/  LEA R6, R0, R5, 0x3 ;  /* 0x0000000500067211 */ /* 0x000fe400078e18ff */
[----:B------:R-:W-:Y:S01]  /*c070*/  SHF.L.U32 R3, R9, 0x1f, RZ ;  /* 0x0000001f09037819 */ /* 0x000fe200000006ff */
[----:B0-----:R-:W-:Y:S06]  /*c080*/  @!P0 BRA `(.L_x_305) ;  /* 0x0000000000e08947 */ /* 0x001fec0003800000 */
.L_x_316:
[----:B------:R-:W1:Y:S01]  /*c090*/  SYNCS.PHASECHK.TRANS64.TRYWAIT P0, [R6+URZ], R3 ;  /* 0x00000003060075a7 */ /* 0x000e62000800017f */
[----:B------:R-:W-:-:S05]  /*c0a0*/  VIADD R0, R0, 0x1 ;  /* 0x0000000100007836 */ /* 0x000fca0000000000 */
[----:B------:R-:W-:-:S04]  /*c0b0*/  ISETP.NE.AND P1, PT, R0, 0x4, PT ;  /* 0x000000040000780c */ /* 0x000fc80003f25270 */
[----:B------:R-:W-:Y:S02]  /*c0c0*/  SEL R2, RZ, 0x1, P1 ;  /* 0x00000001ff027807 */ /* 0x000fe40000800000 */
[----:B------:R-:W-:Y:S02]  /*c0d0*/  SEL R0, R0, RZ, P1 ;  /* 0x000000ff00007207 */ /* 0x000fe40000800000 */
[----:B------:R-:W-:-:S03]  /*c0e0*/  LOP3.LUT R9, R9, R2, RZ, 0x3c, !PT ;  /* 0x0000000209097212 */ /* 0x000fc600078e3cff */
[----:B0-----:R-:W-:Y:S01]  /*c0f0*/  IMAD R7, R0, 0x8, R5 ;  /* 0x0000000800077824 */ /* 0x001fe200078e0205 */
[----:B------:R-:W-:Y:S01]  /*c100*/  SHF.L.U32 R4, R9, 0x1f, RZ ;  /* 0x0000001f09047819 */ /* 0x000fe200000006ff */
[----:B-1----:R-:W-:Y:S06]  /*c110*/  @!P0 BRA `(.L_x_306) ;  /* 0x0000000000d08947 */ /* 0x002fec0003800000 */
.L_x_317:
[----:B------:R-:W1:Y:S01]  /*c120*/  SYNCS.PHASECHK.TRANS64.TRYWAIT P0, [R7+URZ], R4 ;  /* 0x00000004070075a7 */ /* 0x000e62000800017f */
[----:B------:R-:W-:-:S05]  /*c130*/  VIADD R0, R0, 0x1 ;  /* 0x0000000100007836 */ /* 0x000fca0000000000 */
[----:B------:R-:W-:-:S04]  /*c140*/  ISETP.NE.AND P1, PT, R0, 0x4, PT ;  /* 0x000000040000780c */ /* 0x000fc80003f25270 */
[----:B------:R-:W-:Y:S02]  /*c150*/  SEL R2, RZ, 0x1, P1 ;  /* 0x00000001ff027807 */ /* 0x000fe40000800000 */
[----:B------:R-:W-:Y:S02]  /*c160*/  SEL R0, R0, RZ, P1 ;  /* 0x000000ff00007207 */ /* 0x000fe40000800000 */
[----:B------:R-:W-:Y:S01]  /*c170*/  LOP3.LUT R2, R9, R2, RZ, 0x3c, !PT ;  /* 0x0000000209027212 */ /* 0x000fe200078e3cff */
[----:B-1----:R-:W-:Y:S06]  /*c180*/  @!P0 BRA `(.L_x_307) ;  /* 0x0000000000c88947 */ /* 0x002fec0003800000 */
.L_x_318:
[----:B------:R-:W-:Y:S01]  /*c190*/  IMAD R5, R0, 0x8, R5 ;  /* 0x0000000800057824 */ /* 0x000fe200078e0205 */
[----:B------:R-:W-:-:S07]  /*c1a0*/  SHF.L.U32 R0, R2, 0x1f, RZ ;  /* 0x0000001f02007819 */ /* 0x000fce00000006ff */
.L_x_308:
[----:B--2---:R2:W3:Y:S02]  /*c1b0*/  SYNCS.PHASECHK.TRANS64.TRYWAIT P0, [R5+URZ], R0 ;  /* 0x00000000050075a7 */ /* 0x0044e4000800017f */
[----:B---3--:R-:W-:Y:S05]  /*c1c0*/  @!P0 NANOSLEEP.SYNCS 0x989680 ;  /* 0x009896800000895d */ /* 0x008fea0003900000 */
[----:B------:R-:W3:Y:S02]  /*c1d0*/  @!P0 SYNCS.PHASECHK.TRANS64 P0, [R5+URZ], R0 ;  /* 0x00000000050085a7 */ /* 0x000ee4000800007f */
[----:B---3--:R-:W-:Y:S05]  /*c1e0*/  @!P0 BRA `(.L_x_308) ;  /* 0xfffffffc00f08947 */ /* 0x008fea000383ffff */
.L_x_303:
[----:B------:R-:W-:Y:S05]  /*c1f0*/  BSYNC B0 ;  /* 0x0000000000007941 */ /* 0x000fea0003800000 */
.L_x_302:
[----:B------:R-:W-:Y:S05]  /*c200*/  EXIT ;  /* 0x000000000000794d */ /* 0x000fea0003800000 */
.L_x_17:
[----:B---3--:R3:W4:Y:S02]  /*c210*/  SYNCS.PHASECHK.TRANS64.TRYWAIT P1, [R3+URZ], R0 ;  /* 0x00000000030075a7 */ /* 0x008724000802017f */
[----:B----4-:R-:W-:Y:S05]  /*c220*/  @!P1 NANOSLEEP.SYNCS 0x989680 ;  /* 0x009896800000995d */ /* 0x010fea0003900000 */
[----:B------:R-:W4:Y:S02]  /*c230*/  @!P1 SYNCS.PHASECHK.TRANS64 P1, [R3+URZ], R0 ;  /* 0x00000000030095a7 */ /* 0x000f24000802007f */
[----:B----4-:R-:W-:Y:S05]  /*c240*/  @!P1 BRA `(.L_x_17) ;  /* 0xfffffffc00f09947 */ /* 0x010fea000383ffff */
[----:B------:R-:W-:Y:S05]  /*c250*/  BRA `(.L_x_16) ;  /* 0xffffff4c00ec7947 */ /* 0x000fea000383ffff */
.L_x_22:
[----:B-1----:R-:W-:-:S04]  /*c260*/  IMAD.U32 R4, RZ, RZ, UR8 ;  /* 0x00000008ff047e24 */ /* 0x002fc8000f8e00ff */
[----:B------:R1:W2:Y:S03]  /*c270*/  SYNCS.PHASECHK.TRANS64.TRYWAIT P1, [R4+URZ], R3 ;  /* 0x00000003040075a7 */ /* 0x0002a6000802017f */
[----:B--2---:R-:W-:Y:S05]  /*c280*/  @!P1 NANOSLEEP.SYNCS 0x989680 ;  /* 0x009896800000995d */ /* 0x004fea0003900000 */
[----:B------:R-:W2:Y:S02]  /*c290*/  @!P1 SYNCS.PHASECHK.TRANS64 P1, [R4+URZ], R3 ;  /* 0x00000003040095a7 */ /* 0x000ea4000802007f */
[----:B--2---:R-:W-:Y:S05]  /*c2a0*/  @!P1 BRA `(.L_x_22) ;  /* 0xfffffffc00ec9947 */ /* 0x004fea000383ffff */
[----:B------:R-:W-:Y:S05]  /*c2b0*/  BRA `(.L_x_21) ;  /* 0xffffff54001c7947 */ /* 0x000fea000383ffff */
.L_x_289:
[----:B------:R-:W-:Y:S01]  /*c2c0*/  BSSY B1, `(.L_x_309) ;  /* 0x0000006000017945 */ /* 0x000fe20003800000 */
[----:B------:R-:W-:-:S07]  /*c2d0*/  IMAD.MOV.U32 R15, RZ, RZ, -0x1 ;  /* 0xffffffffff0f7424 */ /* 0x000fce00078e00ff */
[----:B------:R-:W-:Y:S05]  /*c2e0*/  WARPSYNC.COLLECTIVE R15, `(.L_x_310) ;  /* 0x000000000f0c7348 */ /* 0x000fea0003c00000 */
[----:B------:R-:W-:Y:S02]  /*c2f0*/  ELECT P6, UR62, PT ;  /* 0x00000000003e782f */ /* 0x000fe400038c0000 */
[----:B------:R-:W-:Y:S01]  /*c300*/  MOV R14, UR62 ;  /* 0x0000003e000e7c02 */ /* 0x000fe20008000f00 */
[----:B------:R-:W-:Y:S10]  /*c310*/  ENDCOLLECTIVE ;  /* 0x000000000000791b */ /* 0x000ff40003800000 */
.L_x_310:
[----:B------:R-:W-:Y:S05]  /*c320*/  BSYNC B1 ;  /* 0x0000000000017941 */ /* 0x000fea0003800000 */
.L_x_309:
[----:B------:R-:W-:Y:S05]  /*c330*/  BRA `(.L_x_311) ;  /* 0xfffffff000447947 */ /* 0x000fea000383ffff */
.L_x_292:
[----:B0-----:R0:W1:Y:S02]  /*c340*/  SYNCS.PHASECHK.TRANS64.TRYWAIT P1, [R12+URZ+0x20], R7 ;  /* 0x000020070c0075a7 */ /* 0x001064000802017f */
[----:B-1----:R-:W-:Y:S05]  /*c350*/  @!P1 NANOSLEEP.SYNCS 0x989680 ;  /* 0x009896800000995d */ /* 0x002fea0003900000 */
[----:B------:R-:W1:Y:S02]  /*c360*/  @!P1 SYNCS.PHASECHK.TRANS64 P1, [R12+URZ+0x20], R7 ;  /* 0x000020070c0095a7 */ /* 0x000e64000802007f */
[----:B-1----:R-:W-:Y:S05]  /*c370*/  @!P1 BRA `(.L_x_292) ;  /* 0xfffffffc00f09947 */ /* 0x002fea000383ffff */
[----:B------:R-:W-:Y:S05]  /*c380*/  BRA `(.L_x_312) ;  /* 0xfffffff000787947 */ /* 0x000fea000383ffff */
.L_x_301:
[----:B------:R-:W-:Y:S01]  /*c390*/  BSSY B0, `(.L_x_313) ;  /* 0x0000006000007945 */ /* 0x000fe20003800000 */
[----:B------:R-:W-:-:S07]  /*c3a0*/  IMAD.MOV.U32 R15, RZ, RZ, -0x1 ;  /* 0xffffffffff0f7424 */ /* 0x000fce00078e00ff */
[----:B------:R-:W-:Y:S05]  /*c3b0*/  WARPSYNC.COLLECTIVE R15, `(.L_x_314) ;  /* 0x000000000f0c7348 */ /* 0x000fea0003c00000 */
[----:B------:R-:W-:Y:S02]  /*c3c0*/  ELECT P6, UR62, PT ;  /* 0x00000000003e782f */ /* 0x000fe400038c0000 */
[----:B------:R-:W-:Y:S01]  /*c3d0*/  MOV R14, UR62 ;  /* 0x0000003e000e7c02 */ /* 0x000fe20008000f00 */
[----:B------:R-:W-:Y:S10]  /*c3e0*/  ENDCOLLECTIVE ;  /* 0x000000000000791b */ /* 0x000ff40003800000 */
.L_x_314:
[----:B------:R-:W-:Y:S05]  /*c3f0*/  BSYNC B0 ;  /* 0x0000000000007941 */ /* 0x000fea0003800000 */
.L_x_313:
[----:B------:R-:W-:Y:S05]  /*c400*/  BRA `(.L_x_315) ;  /* 0xfffffff800cc7947 */ /* 0x000fea000383ffff */
.L_x_305:
[----:B0-----:R0:W1:Y:S02]  /*c410*/  SYNCS.PHASECHK.TRANS64.TRYWAIT P0, [R7+URZ], R4 ;  /* 0x00000004070075a7 */ /* 0x001064000800017f */
[----:B-1----:R-:W-:Y:S05]  /*c420*/  @!P0 NANOSLEEP.SYNCS 0x989680 ;  /* 0x009896800000895d */ /* 0x002fea0003900000 */
[----:B------:R-:W1:Y:S02]  /*c430*/  @!P0 SYNCS.PHASECHK.TRANS64 P0, [R7+URZ], R4 ;  /* 0x00000004070085a7 */ /* 0x000e64000800007f */
[----:B-1----:R-:W-:Y:S05]  /*c440*/  @!P0 BRA `(.L_x_305) ;  /* 0xfffffffc00f08947 */ /* 0x002fea000383ffff */
[----:B------:R-:W-:Y:S05]  /*c450*/  BRA `(.L_x_316) ;  /* 0xfffffffc000c7947 */ /* 0x000fea000383ffff */
.L_x_306:
[----:B0-----:R0:W1:Y:S02]  /*c460*/  SYNCS.PHASECHK.TRANS64.TRYWAIT P0, [R6+URZ], R3 ;  /* 0x00000003060075a7 */ /* 0x001064000800017f */
[----:B-1----:R-:W-:Y:S05]  /*c470*/  @!P0 NANOSLEEP.SYNCS 0x989680 ;  /* 0x009896800000895d */ /* 0x002fea0003900000 */
[----:B------:R-:W1:Y:S02]  /*c480*/  @!P0 SYNCS.PHASECHK.TRANS64 P0, [R6+URZ], R3 ;  /* 0x00000003060085a7 */ /* 0x000e64000800007f */
[----:B-1----:R-:W-:Y:S05]  /*c490*/  @!P0 BRA `(.L_x_306) ;  /* 0xfffffffc00f08947 */ /* 0x002fea000383ffff */
[----:B------:R-:W-:Y:S05]  /*c4a0*/  BRA `(.L_x_317) ;  /* 0xfffffffc001c7947 */ /* 0x000fea000383ffff */
.L_x_307:
[----:B-1----:R1:W2:Y:S02]  /*c4b0*/  SYNCS.PHASECHK.TRANS64.TRYWAIT P0, [R7+URZ], R4 ;  /* 0x00000004070075a7 */ /* 0x0022a4000800017f */
[----:B--2---:R-:W-:Y:S05]  /*c4c0*/  @!P0 NANOSLEEP.SYNCS 0x989680 ;  /* 0x009896800000895d */ /* 0x004fea0003900000 */
[----:B------:R-:W2:Y:S02]  /*c4d0*/  @!P0 SYNCS.PHASECHK.TRANS64 P0, [R7+URZ], R4 ;  /* 0x00000004070085a7 */ /* 0x000ea4000800007f */
[----:B--2---:R-:W-:Y:S05]  /*c4e0*/  @!P0 BRA `(.L_x_307) ;  /* 0xfffffffc00f08947 */ /* 0x004fea000383ffff */
[----:B------:R-:W-:Y:S05]  /*c4f0*/  BRA `(.L_x_318) ;  /* 0xfffffffc00247947 */ /* 0x000fea000383ffff */
.L_x_319:
[----:B------:R-:W-:-:S00]  /*c500*/  BRA `(.L_x_319) ;  /* 0xfffffffc00fc7947 */ /* 0x000fc0000383ffff */
[----:B------:R-:W-:-:S00]  /*c510*/  NOP ;  /* 0x0000000000007918 */ /* 0x000fc00000000000 */
        /* <DEDUP_REMOVED lines=14> */
.L_x_320:


//--------------------- .nv.global.init           --------------------------
	.section	.nv.global.init,"aw",@progbits
.nv.global.init:
	.type		$str$22,@object
	.size		$str$22,($str$23 - $str$22)
$str$22:
        /*0000*/ 	.byte	0x6b, 0x5f, 0x74, 0x69, 0x6c, 0x65, 0x5f, 0x63, 0x6f, 0x75, 0x6e, 0x74, 0x20, 0x3e, 0x3d, 0x20
        /*0010*/ 	.byte	0x31, 0x00
	.type		$str$23,@object
	.size		$str$23,(__unnamed_1 - $str$23)
$str$23:
        /*0012*/ 	.byte	0x2f, 0x74, 0x6d, 0x70, 0x2f, 0x63, 0x75, 0x74, 0x6c, 0x61, 0x73, 0x73, 0x5f, 0x73, 0x77, 0x65
        /*0022*/ 	.byte	0x65, 0x70, 0x5f, 0x73, 0x72, 0x63, 0x2f, 0x69, 0x6e, 0x63, 0x6c, 0x75, 0x64, 0x65, 0x2f, 0x63
        /*0032*/ 	.byte	0x75, 0x74, 0x6c, 0x61, 0x73, 0x73, 0x2f, 0x67, 0x65, 0x6d, 0x6d, 0x2f, 0x63, 0x6f, 0x6c, 0x6c
        /*0042*/ 	.byte	0x65, 0x63, 0x74, 0x69, 0x76, 0x65, 0x2f, 0x73, 0x6d, 0x39, 0x30, 0x5f, 0x6d, 0x6d, 0x61, 0x5f
        /*0052*/ 	.byte	0x74, 0x6d, 0x61, 0x5f, 0x67, 0x6d, 0x6d, 0x61, 0x5f, 0x73, 0x73, 0x5f, 0x77, 0x61, 0x72, 0x70
        /*0062*/ 	.byte	0x73, 0x70, 0x65, 0x63, 0x69, 0x61, 0x6c, 0x69, 0x7a, 0x65, 0x64, 0x2e, 0x68, 0x70, 0x70, 0x00
	.type		__unnamed_1,@object
	.size		__unnamed_1,(.L_0 - __unnamed_1)
__unnamed_1:
        /*0072*/ 	.byte	0x76, 0x6f, 0x69, 0x64, 0x20, 0x63, 0x75, 0x74, 0x6c, 0x61, 0x73, 0x73, 0x3a, 0x3a, 0x67, 0x65
        /* <DEDUP_REMOVED lines=180> */
        /*0bc2*/ 	.byte	0x6e, 0x74, 0x69, 0x74, 0x79, 0x5d, 0x00
.L_0:


//--------------------- .nv.shared._ZN7cutlass13device_kernelINS_4gemm6kernel13GemmUniversalIN4cute5tupleIJiiiiEEENS1_10collective13CollectiveMmaINS1_34MainloopSm90TmaGmmaWarpSpecializedILi4ENS5_IJNS4_1CILi1EEESB_SB_EEENS1_35KernelTmaWarpSpecializedCooperativeEEENS5_IJNSA_ILi256EEENSA_ILi128EEENSA_ILi64EEEEEENS_10bfloat16_tENS5_IJlSB_lEEESJ_SK_NS4_8TiledMMAINS4_8MMA_AtomIJNS4_4SM904GMMA28MMA_64x128x16_F32BF16BF16_SSILNSO_5MajorE0ELSQ_0ELNSO_7ScaleInE1ELSR_1EEEEEENS4_6LayoutINS5_IJNSA_ILi2EEESB_SB_EEENS5_IJSB_NSA_ILi0EEESX_EEEEENS5_IJNS4_10UnderscoreES10_S10_EEEEENS4_13SM90_TMA_LOADENS4_14ComposedLayoutINS4_7SwizzleILi3ELi4ELi3EEENS4_18smem_ptr_flag_bitsILi16EEENSU_INS5_IJNSA_ILi8EEESH_EEENS5_IJSH_SB_EEEEEEEvNS4_8identityES13_S1D_vS1E_EENS_8epilogue10collective6detail29Sm90TmaWarpSpecializedAdapterINS1H_15DefaultEpilogueISJ_SK_SK_NS1G_6thread17LinearCombinationISJ_Li1EffLNS1L_9ScaleType4KindE0ELNS_15FloatRoundStyleE2ESJ_EENS1_15EpilogueDefaultEEEEEvvEEEEvNT_6ParamsE --------------------------
	.section	.nv.shared._ZN7cutlass13device_kernelINS_4gemm6kernel13GemmUniversalIN4cute5tupleIJiiiiEEENS1_10collective13CollectiveMmaINS1_34MainloopSm90TmaGmmaWarpSpecializedILi4ENS5_IJNS4_1CILi1EEESB_SB_EEENS1_35KernelTmaWarpSpecializedCooperativeEEENS5_IJNSA_ILi256EEENSA_ILi128EEENSA_ILi64EEEEEENS_10bfloat16_tENS5_IJlSB_lEEESJ_SK_NS4_8TiledMMAINS4_8MMA_AtomIJNS4_4SM904GMMA28MMA_64x128x16_F32BF16BF16_SSILNSO_5MajorE0ELSQ_0ELNSO_7ScaleInE1ELSR_1EEEEEENS4_6LayoutINS5_IJNSA_ILi2EEESB_SB_EEENS5_IJSB_NSA_ILi0EEESX_EEEEENS5_IJNS4_10UnderscoreES10_S10_EEEEENS4_13SM90_TMA_LOADENS4_14ComposedLayoutINS4_7SwizzleILi3ELi4ELi3EEENS4_18smem_ptr_flag_bitsILi16EEENSU_INS5_IJNSA_ILi8EEESH_EEENS5_IJSH_SB_EEEEEEEvNS4_8identityES13_S1D_vS1E_EENS_8epilogue10collective6detail29Sm90TmaWarpSpecializedAdapterINS1H_15DefaultEpilogueISJ_SK_SK_NS1G_6thread17LinearCombinationISJ_Li1EffLNS1L_9ScaleType4KindE0ELNS_15FloatRoundStyleE2ESJ_EENS1_15EpilogueDefaultEEEEEvvEEEEvNT_6ParamsE,"aw",@nobits
	.sectionflags	@""
	.align	16
	.zero		1024


//--------------------- .nv.shared.reserved.0     --------------------------
	.section	.nv.shared.reserved.0,"aw",@nobits
	.weak		__nv_reservedSMEM_offset_0_alias
	.size		__nv_reservedSMEM_offset_0_alias, 0, 0
	.other		__nv_reservedSMEM_offset_0_alias,@"STO_CUDA_RESERVED_SHARED STV_DEFAULT"
__nv_reservedSMEM_offset_0_alias:
	.zero		0


//--------------------- .nv.global                --------------------------
	.section	.nv.global,"aw",@nobits
.nv.global:
	.type		_ZN40_INTERNAL_141b93cf_4_k_cu_c974b0bb_179174cute1_E,@object
	.size		_ZN40_INTERNAL_141b93cf_4_k_cu_c974b0bb_179174cute1_E,(_ZN40_INTERNAL_141b93cf_4_k_cu_c974b0bb_179174cuda3std3__45__cpo6cbeginE - _ZN40_INTERNAL_141b93cf_4_k_cu_c974b0bb_179174cute1_E)
_ZN40_INTERNAL_141b93cf_4_k_cu_c974b0bb_179174cute1_E:
	.zero		1
	.type		_ZN40_INTERNAL_141b93cf_4_k_cu_c974b0bb_179174cuda3std3__45__cpo6cbeginE,@object
	.size		_ZN40_INTERNAL_141b93cf_4_k_cu_c974b0bb_179174cuda3std3__45__cpo6cbeginE,(_ZN40_INTERNAL_141b93cf_4_k_cu_c974b0bb_179174cuda3std3__48in_placeE - _ZN40_INTERNAL_141b93cf_4_k_cu_c974b0bb_179174cuda3std3__45__cpo6cbeginE)
_ZN40_INTERNAL_141b93cf_4_k_cu_c974b0bb_179174cuda3std3__45__cpo6cbeginE:
	.zero		1
	.type		_ZN40_INTERNAL_141b93cf_4_k_cu_c974b0bb_179174cuda3std3__48in_placeE,@object
	.size		_ZN40_INTERNAL_141b93cf_4_k_cu_c974b0bb_179174cuda3std3__48in_placeE,(_ZN40_INTERNAL_141b93cf_4_k_cu_c974b0bb_179174cuda3std6ranges3__45__cpo9iter_moveE - _ZN40_INTERNAL_141b93cf_4_k_cu_c974b0bb_179174cuda3std3__48in_placeE)
_ZN40_INTERNAL_141b93cf_4_k_cu_c974b0bb_179174cuda3std3__48in_placeE:
	.zero		1
	.type		_ZN40_INTERNAL_141b93cf_4_k_cu_c974b0bb_179174cuda3std6ranges3__45__cpo9iter_moveE,@object
	.size		_ZN40_INTERNAL_141b93cf_4_k_cu_c974b0bb_179174cuda3std6ranges3__45__cpo9iter_moveE,(_ZN40_INTERNAL_141b93cf_4_k_cu_c974b0bb_179174cuda3std3__45__cpo5beginE - _ZN40_INTERNAL_141b93cf_4_k_cu_c974b0bb_179174cuda3std6ranges3__45__cpo9iter_moveE)
_ZN40_INTERNAL_141b93cf_4_k_cu_c974b0bb_179174cuda3std6ranges3__45__cpo9iter_moveE:
	.zero		1
	.type		_ZN40_INTERNAL_141b93cf_4_k_cu_c974b0bb_179174cuda3std3__45__cpo5beginE,@object
	.size		_ZN40_INTERNAL_141b93cf_4_k_cu_c974b0bb_179174cuda3std3__45__cpo5beginE,(_ZN40_INTERNAL_141b93cf_4_k_cu_c974b0bb_179174cuda3std3__442_GLOBAL__N__141b93cf_4_k_cu_c974b0bb_179176ignoreE - _ZN40_INTERNAL_141b93cf_4_k_cu_c974b0bb_179174cuda3std3__45__cpo5beginE)
_ZN40_INTERNAL_141b93cf_4_k_cu_c974b0bb_179174cuda3std3__45__cpo5beginE:
	.zero		1
	.type		_ZN40_INTERNAL_141b93cf_4_k_cu_c974b0bb_179174cuda3std3__442_GLOBAL__N__141b93cf_4_k_cu_c974b0bb_179176ignoreE,@object
	.size		_ZN40_INTERNAL_141b93cf_4_k_cu_c974b0bb_179174cuda3std3__442_GLOBAL__N__141b93cf_4_k_cu_c974b0bb_179176ignoreE,(_ZN40_INTERNAL_141b93cf_4_k_cu_c974b0bb_179174cute7productE - _ZN40_INTERNAL_141b93cf_4_k_cu_c974b0bb_179174cuda3std3__442_GLOBAL__N__141b93cf_4_k_cu_c974b0bb_179176ignoreE)
_ZN40_INTERNAL_141b93cf_4_k_cu_c974b0bb_179174cuda3std3__442_GLOBAL__N__141b93cf_4_k_cu_c974b0bb_179176ignoreE:
	.zero		1
	.type		_ZN40_INTERNAL_141b93cf_4_k_cu_c974b0bb_179174cute7productE,@object
	.size		_ZN40_INTERNAL_141b93cf_4_k_cu_c974b0bb_179174cute7productE,(_ZN40_INTERNAL_141b93cf_4_k_cu_c974b0bb_179174cuda3std3__45__cpo3endE - _ZN40_INTERNAL_141b93cf_4_k_cu_c974b0bb_179174cute7productE)
_ZN40_INTERNAL_141b93cf_4_k_cu_c974b0bb_179174cute7productE:
	.zero		1
	.type		_ZN40_INTERNAL_141b93cf_4_k_cu_c974b0bb_179174cuda3std3__45__cpo3endE,@object
	.size		_ZN40_INTERNAL_141b93cf_4_k_cu_c974b0bb_179174cuda3std3__45__cpo3endE,(_ZN40_INTERNAL_141b93cf_4_k_cu_c974b0bb_179174cuda3std3__419piecewise_constructE - _ZN40_INTERNAL_141b93cf_4_k_cu_c974b0bb_179174cuda3std3__45__cpo3endE)
_ZN40_INTERNAL_141b93cf_4_k_cu_c974b0bb_179174cuda3std3__45__cpo3endE:
	.zero		1
	.type		_ZN40_INTERNAL_141b93cf_4_k_cu_c974b0bb_179174cuda3std3__419piecewise_constructE,@object
	.size		_ZN40_INTERNAL_141b93cf_4_k_cu_c974b0bb_179174cuda3std3__419piecewise_constructE,(_ZN40_INTERNAL_141b93cf_4_k_cu_c974b0bb_179174cuda3std3__45__cpo4cendE - _ZN40_INTERNAL_141b93cf_4_k_cu_c974b0bb_179174cuda3std3__419piecewise_constructE)
_ZN40_INTERNAL_141b93cf_4_k_cu_c974b0bb_179174cuda3std3__419piecewise_constructE:
	.zero		1
	.type		_ZN40_INTERNAL_141b93cf_4_k_cu_c974b0bb_179174cuda3std3__45__cpo4cendE,@object
	.size		_ZN40_INTERNAL_141b93cf_4_k_cu_c974b0bb_179174cuda3std3__45__cpo4cendE,(_ZN40_INTERNAL_141b93cf_4_k_cu_c974b0bb_179174cuda3std6ranges3__45__cpo4swapE - _ZN40_INTERNAL_141b93cf_4_k_cu_c974b0bb_179174cuda3std3__45__cpo4cendE)
_ZN40_INTERNAL_141b93cf_4_k_cu_c974b0bb_179174cuda3std3__45__cpo4cendE:
	.zero		1
	.type		_ZN40_INTERNAL_141b93cf_4_k_cu_c974b0bb_179174cuda3std6ranges3__45__cpo4swapE,@object
	.size		_ZN40_INTERNAL_141b93cf_4_k_cu_c974b0bb_179174cuda3std6ranges3__45__cpo4swapE,(.L_8 - _ZN40_INTERNAL_141b93cf_4_k_cu_c974b0bb_179174cuda3std6ranges3__45__cpo4swapE)
_ZN40_INTERNAL_141b93cf_4_k_cu_c974b0bb_179174cuda3std6ranges3__45__cpo4swapE:
	.zero		1
.L_8:


//--------------------- .nv.constant0._ZN7cutlass13device_kernelINS_4gemm6kernel13GemmUniversalIN4cute5tupleIJiiiiEEENS1_10collective13CollectiveMmaINS1_34MainloopSm90TmaGmmaWarpSpecializedILi4ENS5_IJNS4_1CILi1EEESB_SB_EEENS1_35KernelTmaWarpSpecializedCooperativeEEENS5_IJNSA_ILi256EEENSA_ILi128EEENSA_ILi64EEEEEENS_10bfloat16_tENS5_IJlSB_lEEESJ_SK_NS4_8TiledMMAINS4_8MMA_AtomIJNS4_4SM904GMMA28MMA_64x128x16_F32BF16BF16_SSILNSO_5MajorE0ELSQ_0ELNSO_7ScaleInE1ELSR_1EEEEEENS4_6LayoutINS5_IJNSA_ILi2EEESB_SB_EEENS5_IJSB_NSA_ILi0EEESX_EEEEENS5_IJNS4_10UnderscoreES10_S10_EEEEENS4_13SM90_TMA_LOADENS4_14ComposedLayoutINS4_7SwizzleILi3ELi4ELi3EEENS4_18smem_ptr_flag_bitsILi16EEENSU_INS5_IJNSA_ILi8EEESH_EEENS5_IJSH_SB_EEEEEEEvNS4_8identityES13_S1D_vS1E_EENS_8epilogue10collective6detail29Sm90TmaWarpSpecializedAdapterINS1H_15DefaultEpilogueISJ_SK_SK_NS1G_6thread17LinearCombinationISJ_Li1EffLNS1L_9ScaleType4KindE0ELNS_15FloatRoundStyleE2ESJ_EENS1_15EpilogueDefaultEEEEEvvEEEEvNT_6ParamsE --------------------------
	.section	.nv.constant0._ZN7cutlass13device_kernelINS_4gemm6kernel13GemmUniversalIN4cute5tupleIJiiiiEEENS1_10collective13CollectiveMmaINS1_34MainloopSm90TmaGmmaWarpSpecializedILi4ENS5_IJNS4_1CILi1EEESB_SB_EEENS1_35KernelTmaWarpSpecializedCooperativeEEENS5_IJNSA_ILi256EEENSA_ILi128EEENSA_ILi64EEEEEENS_10bfloat16_tENS5_IJlSB_lEEESJ_SK_NS4_8TiledMMAINS4_8MMA_AtomIJNS4_4SM904GMMA28MMA_64x128x16_F32BF16BF16_SSILNSO_5MajorE0ELSQ_0ELNSO_7ScaleInE1ELSR_1EEEEEENS4_6LayoutINS5_IJNSA_ILi2EEESB_SB_EEENS5_IJSB_NSA_ILi0EEESX_EEEEENS5_IJNS4_10UnderscoreES10_S10_EEEEENS4_13SM90_TMA_LOADENS4_14ComposedLayoutINS4_7SwizzleILi3ELi4ELi3EEENS4_18smem_ptr_flag_bitsILi16EEENSU_INS5_IJNSA_ILi8EEESH_EEENS5_IJSH_SB_EEEEEEEvNS4_8identityES13_S1D_vS1E_EENS_8epilogue10collective6detail29Sm90TmaWarpSpecializedAdapterINS1H_15DefaultEpilogueISJ_SK_SK_NS1G_6thread17LinearCombinationISJ_Li1EffLNS1L_9ScaleType4KindE0ELNS_15FloatRoundStyleE2ESJ_EENS1_15EpilogueDefaultEEEEEvvEEEEvNT_6ParamsE,"a",@progbits
	.sectionflags	@""
	.align	4
.nv.constant0._ZN7cutlass13device_kernelINS_4gemm6kernel13GemmUniversalIN4cute5tupleIJiiiiEEENS1_10collective13CollectiveMmaINS1_34MainloopSm90TmaGmmaWarpSpecializedILi4ENS5_IJNS4_1CILi1EEESB_SB_EEENS1_35KernelTmaWarpSpecializedCooperativeEEENS5_IJNSA_ILi256EEENSA_ILi128EEENSA_ILi64EEEEEENS_10bfloat16_tENS5_IJlSB_lEEESJ_SK_NS4_8TiledMMAINS4_8MMA_AtomIJNS4_4SM904GMMA28MMA_64x128x16_F32BF16BF16_SSILNSO_5MajorE0ELSQ_0ELNSO_7ScaleInE1ELSR_1EEEEEENS4_6LayoutINS5_IJNSA_ILi2EEESB_SB_EEENS5_IJSB_NSA_ILi0EEESX_EEEEENS5_IJNS4_10UnderscoreES10_S10_EEEEENS4_13SM90_TMA_LOADENS4_14ComposedLayoutINS4_7SwizzleILi3ELi4ELi3EEENS4_18smem_ptr_flag_bitsILi16EEENSU_INS5_IJNSA_ILi8EEESH_EEENS5_IJSH_SB_EEEEEEEvNS4_8identityES13_S1D_vS1E_EENS_8epilogue10collective6detail29Sm90TmaWarpSpecializedAdapterINS1H_15DefaultEpilogueISJ_SK_SK_NS1G_6thread17LinearCombinationISJ_Li1EffLNS1L_9ScaleType4KindE0ELNS_15FloatRoundStyleE2ESJ_EENS1_15EpilogueDefaultEEEEEvvEEEEvNT_6ParamsE:
	.zero		1664


//--------------------- SYMBOLS --------------------------

	.type		.nv.reservedSmem.offset0,@object
	.size		.nv.reservedSmem.offset0,0x4
	.type		__assertfail,@function
